	.target	sm_90a

	.elftype	@"ET_EXEC"


//--------------------- .note.nv.tkinfo           --------------------------
	.section	.note.nv.tkinfo,"",@"SHT_NOTE"
	.sectionflags	@"SHF_NOTE_NV_TKINFO"
	.tkinfo
        /*0018*/ 	.word	0x00000002
        /*0030*/ 	.string	""
        /*0030*/ 	.string	"ptxas"
        /*0030*/ 	.string	"Cuda compilation tools, release 13.0, V13.0.88"
        /*0030*/ 	.string	"Build cuda_13.0.r13.0/compiler.36424714_0"
        /*0030*/ 	.string	"-arch sm_90a -m 64 "



//--------------------- .note.nv.cuinfo           --------------------------
	.section	.note.nv.cuinfo,"",@"SHT_NOTE"
	.sectionflags	@"SHF_NOTE_NV_CUINFO"
        /*0018*/ 	.short	0x0002
        /*001a*/ 	.short	0x005a
        /*001c*/ 	.short	0x0082
	.zero		2


//--------------------- .nv.info                  --------------------------
	.section	.nv.info,"",@"SHT_CUDA_INFO"
	.align	4


	//----- nvinfo : EIATTR_REGCOUNT
	.align		4
        /*0000*/ 	.byte	0x04, 0x2f
        /*0002*/ 	.short	(.L_15 - .L_14)
	.align		4
.L_14:
        /*0004*/ 	.word	index@(_ZN7cutlass13device_kernelINS_4gemm6kernel13GemmUniversalIN4cute5tupleIJiiiiEEENS1_10collective13CollectiveMmaINS1_34MainloopSm90TmaGmmaWarpSpecializedILi11ENS5_IJNS4_1CILi1EEENSA_ILi2EEESB_EEENS1_35KernelTmaWarpSpecializedCooperativeEEENS5_IJNSA_ILi256EEENSA_ILi64EEENSA_ILi32EEEEEENS_10bfloat16_tENS5_IJlSB_lEEESK_SL_NS4_8TiledMMAINS4_8MMA_AtomIJNS4_4SM904GMMA27MMA_64x64x16_F32BF16BF16_SSILNSP_5MajorE0ELSR_0ELNSP_7ScaleInE1ELSS_1EEEEEENS4_6LayoutINS5_IJSC_SB_SB_EEENS5_IJSB_NSA_ILi0EEESX_EEEEENS5_IJNS4_10UnderscoreES10_S10_EEEEENS4_23SM90_TMA_LOAD_MULTICASTENS4_14ComposedLayoutINS4_7SwizzleILi2ELi4ELi3EEENS4_18smem_ptr_flag_bitsILi16EEENSV_INS5_IJNSA_ILi8EEESI_EEENS5_IJSI_SB_EEEEEEEvNS4_8identityENS4_13SM90_TMA_LOADES1D_vS1E_EENS_8epilogue10collective6detail29Sm90TmaWarpSpecializedAdapterINS1I_15DefaultEpilogueISK_SL_SL_NS1H_6thread17LinearCombinationISK_Li1EffLNS1M_9ScaleType4KindE0ELNS_15FloatRoundStyleE2ESK_EENS1_15EpilogueDefaultEEEEEvvEEEEvNT_6ParamsE)
        /*0008*/ 	.word	0x000000a8


	//----- nvinfo : EIATTR_FRAME_SIZE
	.align		4
.L_15:
        /*000c*/ 	.byte	0x04, 0x11
        /*000e*/ 	.short	(.L_17 - .L_16)
	.align		4
.L_16:
        /*0010*/ 	.word	index@(_ZN7cutlass13device_kernelINS_4gemm6kernel13GemmUniversalIN4cute5tupleIJiiiiEEENS1_10collective13CollectiveMmaINS1_34MainloopSm90TmaGmmaWarpSpecializedILi11ENS5_IJNS4_1CILi1EEENSA_ILi2EEESB_EEENS1_35KernelTmaWarpSpecializedCooperativeEEENS5_IJNSA_ILi256EEENSA_ILi64EEENSA_ILi32EEEEEENS_10bfloat16_tENS5_IJlSB_lEEESK_SL_NS4_8TiledMMAINS4_8MMA_AtomIJNS4_4SM904GMMA27MMA_64x64x16_F32BF16BF16_SSILNSP_5MajorE0ELSR_0ELNSP_7ScaleInE1ELSS_1EEEEEENS4_6LayoutINS5_IJSC_SB_SB_EEENS5_IJSB_NSA_ILi0EEESX_EEEEENS5_IJNS4_10UnderscoreES10_S10_EEEEENS4_23SM90_TMA_LOAD_MULTICASTENS4_14ComposedLayoutINS4_7SwizzleILi2ELi4ELi3EEENS4_18smem_ptr_flag_bitsILi16EEENSV_INS5_IJNSA_ILi8EEESI_EEENS5_IJSI_SB_EEEEEEEvNS4_8identityENS4_13SM90_TMA_LOADES1D_vS1E_EENS_8epilogue10collective6detail29Sm90TmaWarpSpecializedAdapterINS1I_15DefaultEpilogueISK_SL_SL_NS1H_6thread17LinearCombinationISK_Li1EffLNS1M_9ScaleType4KindE0ELNS_15FloatRoundStyleE2ESK_EENS1_15EpilogueDefaultEEEEEvvEEEEvNT_6ParamsE)
        /*0014*/ 	.word	0x00000000


	//----- nvinfo : EIATTR_MIN_STACK_SIZE
	.align		4
.L_17:
        /*0018*/ 	.byte	0x04, 0x12
        /*001a*/ 	.short	(.L_19 - .L_18)
	.align		4
.L_18:
        /*001c*/ 	.word	index@(_ZN7cutlass13device_kernelINS_4gemm6kernel13GemmUniversalIN4cute5tupleIJiiiiEEENS1_10collective13CollectiveMmaINS1_34MainloopSm90TmaGmmaWarpSpecializedILi11ENS5_IJNS4_1CILi1EEENSA_ILi2EEESB_EEENS1_35KernelTmaWarpSpecializedCooperativeEEENS5_IJNSA_ILi256EEENSA_ILi64EEENSA_ILi32EEEEEENS_10bfloat16_tENS5_IJlSB_lEEESK_SL_NS4_8TiledMMAINS4_8MMA_AtomIJNS4_4SM904GMMA27MMA_64x64x16_F32BF16BF16_SSILNSP_5MajorE0ELSR_0ELNSP_7ScaleInE1ELSS_1EEEEEENS4_6LayoutINS5_IJSC_SB_SB_EEENS5_IJSB_NSA_ILi0EEESX_EEEEENS5_IJNS4_10UnderscoreES10_S10_EEEEENS4_23SM90_TMA_LOAD_MULTICASTENS4_14ComposedLayoutINS4_7SwizzleILi2ELi4ELi3EEENS4_18smem_ptr_flag_bitsILi16EEENSV_INS5_IJNSA_ILi8EEESI_EEENS5_IJSI_SB_EEEEEEEvNS4_8identityENS4_13SM90_TMA_LOADES1D_vS1E_EENS_8epilogue10collective6detail29Sm90TmaWarpSpecializedAdapterINS1I_15DefaultEpilogueISK_SL_SL_NS1H_6thread17LinearCombinationISK_Li1EffLNS1M_9ScaleType4KindE0ELNS_15FloatRoundStyleE2ESK_EENS1_15EpilogueDefaultEEEEEvvEEEEvNT_6ParamsE)
        /*0020*/ 	.word	0x00000000
.L_19:


//--------------------- .nv.compat                --------------------------
	.section	.nv.compat,"",@"SHT_CUDA_COMPAT_INFO"
	.align	4
        /*0000*/ 	.byte	0x02, 0x09, 0x01, 0x00, 0x02, 0x02, 0x04, 0x00, 0x02, 0x05, 0x05, 0x00, 0x03, 0x07, 0x01, 0x01
        /*0010*/ 	.byte	0x02, 0x03, 0x01, 0x00, 0x02, 0x06, 0x01, 0x00, 0x04, 0x0b, 0x08, 0x00, 0x00, 0x00, 0x00, 0x00
        /*0020*/ 	.byte	0x00, 0x00, 0x00, 0x00


//--------------------- .nv.info._ZN7cutlass13device_kernelINS_4gemm6kernel13GemmUniversalIN4cute5tupleIJiiiiEEENS1_10collective13CollectiveMmaINS1_34MainloopSm90TmaGmmaWarpSpecializedILi11ENS5_IJNS4_1CILi1EEENSA_ILi2EEESB_EEENS1_35KernelTmaWarpSpecializedCooperativeEEENS5_IJNSA_ILi256EEENSA_ILi64EEENSA_ILi32EEEEEENS_10bfloat16_tENS5_IJlSB_lEEESK_SL_NS4_8TiledMMAINS4_8MMA_AtomIJNS4_4SM904GMMA27MMA_64x64x16_F32BF16BF16_SSILNSP_5MajorE0ELSR_0ELNSP_7ScaleInE1ELSS_1EEEEEENS4_6LayoutINS5_IJSC_SB_SB_EEENS5_IJSB_NSA_ILi0EEESX_EEEEENS5_IJNS4_10UnderscoreES10_S10_EEEEENS4_23SM90_TMA_LOAD_MULTICASTENS4_14ComposedLayoutINS4_7SwizzleILi2ELi4ELi3EEENS4_18smem_ptr_flag_bitsILi16EEENSV_INS5_IJNSA_ILi8EEESI_EEENS5_IJSI_SB_EEEEEEEvNS4_8identityENS4_13SM90_TMA_LOADES1D_vS1E_EENS_8epilogue10collective6detail29Sm90TmaWarpSpecializedAdapterINS1I_15DefaultEpilogueISK_SL_SL_NS1H_6thread17LinearCombinationISK_Li1EffLNS1M_9ScaleType4KindE0ELNS_15FloatRoundStyleE2ESK_EENS1_15EpilogueDefaultEEEEEvvEEEEvNT_6ParamsE --------------------------
	.section	.nv.info._ZN7cutlass13device_kernelINS_4gemm6kernel13GemmUniversalIN4cute5tupleIJiiiiEEENS1_10collective13CollectiveMmaINS1_34MainloopSm90TmaGmmaWarpSpecializedILi11ENS5_IJNS4_1CILi1EEENSA_ILi2EEESB_EEENS1_35KernelTmaWarpSpecializedCooperativeEEENS5_IJNSA_ILi256EEENSA_ILi64EEENSA_ILi32EEEEEENS_10bfloat16_tENS5_IJlSB_lEEESK_SL_NS4_8TiledMMAINS4_8MMA_AtomIJNS4_4SM904GMMA27MMA_64x64x16_F32BF16BF16_SSILNSP_5MajorE0ELSR_0ELNSP_7ScaleInE1ELSS_1EEEEEENS4_6LayoutINS5_IJSC_SB_SB_EEENS5_IJSB_NSA_ILi0EEESX_EEEEENS5_IJNS4_10UnderscoreES10_S10_EEEEENS4_23SM90_TMA_LOAD_MULTICASTENS4_14ComposedLayoutINS4_7SwizzleILi2ELi4ELi3EEENS4_18smem_ptr_flag_bitsILi16EEENSV_INS5_IJNSA_ILi8EEESI_EEENS5_IJSI_SB_EEEEEEEvNS4_8identityENS4_13SM90_TMA_LOADES1D_vS1E_EENS_8epilogue10collective6detail29Sm90TmaWarpSpecializedAdapterINS1I_15DefaultEpilogueISK_SL_SL_NS1H_6thread17LinearCombinationISK_Li1EffLNS1M_9ScaleType4KindE0ELNS_15FloatRoundStyleE2ESK_EENS1_15EpilogueDefaultEEEEEvvEEEEvNT_6ParamsE,"",@"SHT_CUDA_INFO"
	.sectionflags	@""
	.align	4


	//----- nvinfo : EIATTR_CUDA_API_VERSION
	.align		4
        /*0000*/ 	.byte	0x04, 0x37
        /*0002*/ 	.short	(.L_21 - .L_20)
.L_20:
        /*0004*/ 	.word	0x00000082


	//----- nvinfo : EIATTR_KPARAM_INFO
	.align		4
.L_21:
        /*0008*/ 	.byte	0x04, 0x17
        /*000a*/ 	.short	(.L_23 - .L_22)
.L_22:
        /*000c*/ 	.word	0x00000000
        /*0010*/ 	.short	0x0000
        /*0012*/ 	.short	0x0070
        /*0014*/ 	.byte	0x00, 0xf0, 0x01, 0x10


	//----- nvinfo : EIATTR_SPARSE_MMA_MASK
	.align		4
.L_23:
        /*0018*/ 	.byte	0x03, 0x50
        /*001a*/ 	.short	0x0000


	//----- nvinfo : EIATTR_MAXREG_COUNT
	.align		4
        /*001c*/ 	.byte	0x03, 0x1b
        /*001e*/ 	.short	0x00a8


	//----- nvinfo : EIATTR_NUM_BARRIERS
	.align		4
        /*0020*/ 	.byte	0x02, 0x4c
        /*0022*/ 	.byte	0x01
	.zero		1


	//----- nvinfo : EIATTR_EXTERNS
	.align		4
        /*0024*/ 	.byte	0x04, 0x0f
        /*0026*/ 	.short	(.L_25 - .L_24)


	//   ....[0]....
	.align		4
.L_24:
        /*0028*/ 	.word	index@(__assertfail)


	//----- nvinfo : EIATTR_MERCURY_ISA_VERSION
	.align		4
.L_25:
        /*002c*/ 	.byte	0x03, 0x5f
        /*002e*/ 	.short	0x0101


	//----- nvinfo : EIATTR_INT_WARP_WIDE_INSTR_OFFSETS
	.align		4
        /*0030*/ 	.byte	0x04, 0x31
        /*0032*/ 	.short	(.L_27 - .L_26)


	//   ....[0]....
.L_26:
        /*0034*/ 	.word	0x00000590


	//   ....[1]....
        /*0038*/ 	.word	0x000005b0


	//   ....[2]....
        /*003c*/ 	.word	0x00000740


	//   ....[3]....
        /*0040*/ 	.word	0x00001f80


	//----- nvinfo : EIATTR_COOP_GROUP_MASK_REGIDS
	.align		4
.L_27:
        /*0044*/ 	.byte	0x04, 0x29
        /*0046*/ 	.short	(.L_29 - .L_28)


	//   ....[0]....
.L_28:
        /*0048*/ 	.word	0xffffffff


	//   ....[1]....
        /*004c*/ 	.word	0xffffffff


	//   ....[2]....
        /*0050*/ 	.word	0xffffffff


	//   ....[3]....
        /*0054*/ 	.word	0xffffffff


	//   ....[4]....
        /*0058*/ 	.word	0xffffffff


	//   ....[5]....
        /*005c*/ 	.word	0xffffffff


	//----- nvinfo : EIATTR_COOP_GROUP_INSTR_OFFSETS
	.align		4
.L_29:
        /*0060*/ 	.byte	0x04, 0x28
        /*0062*/ 	.short	(.L_31 - .L_30)


	//   ....[0]....
.L_30:
        /*0064*/ 	.word	0x00000060


	//   ....[1]....
        /*0068*/ 	.word	0x00000070


	//   ....[2]....
        /*006c*/ 	.word	0x00000130


	//   ....[3]....
        /*0070*/ 	.word	0x000003d0


	//   ....[4]....
        /*0074*/ 	.word	0x000008a0


	//   ....[5]....
        /*0078*/ 	.word	0x00001540


	//----- nvinfo : EIATTR_REG_RECONFIG
	.align		4
.L_31:
        /*007c*/ 	.byte	0x01, 0x54
	.zero		2


	//----- nvinfo : EIATTR_SYSCALL_OFFSETS
	.align		4
        /*0080*/ 	.byte	0x04, 0x46
        /*0082*/ 	.short	(.L_33 - .L_32)


	//   ....[0]....
.L_32:
        /*0084*/ 	.word	0x00001730


	//----- nvinfo : EIATTR_MBARRIER_INSTR_OFFSETS
	.align		4
.L_33:
        /*0088*/ 	.byte	0x04, 0x39
        /*008a*/ 	.short	(.L_35 - .L_34)


	//   ....[0]....
.L_34:
        /*008c*/ 	.word	0x00000250
        /*0090*/ 	.word	0x000000ff
        /*0094*/ 	.word	0x00000000
        /*0098*/ 	.short	0x0100
        /*009a*/ 	.byte	0x08
	.zero		1


	//   ....[1]....
        /*009c*/ 	.word	0x00000260
        /*00a0*/ 	.word	0x000000ff
        /*00a4*/ 	.word	0x00000058
        /*00a8*/ 	.short	0x0100
        /*00aa*/ 	.byte	0x08
	.zero		1


	//   ....[2]....
        /*00ac*/ 	.word	0x00000270
        /*00b0*/ 	.word	0x000000ff
        /*00b4*/ 	.word	0x00000008
        /*00b8*/ 	.short	0x0100
        /*00ba*/ 	.byte	0x08
	.zero		1


	//   ....[3]....
        /*00bc*/ 	.word	0x00000280
        /*00c0*/ 	.word	0x000000ff
        /*00c4*/ 	.word	0x00000060
        /*00c8*/ 	.short	0x0100
        /*00ca*/ 	.byte	0x08
	.zero		1


	//   ....[4]....
        /*00cc*/ 	.word	0x00000290
        /*00d0*/ 	.word	0x000000ff
        /*00d4*/ 	.word	0x00000010
        /*00d8*/ 	.short	0x0100
        /*00da*/ 	.byte	0x08
	.zero		1


	//   ....[5]....
        /*00dc*/ 	.word	0x000002a0
        /*00e0*/ 	.word	0x000000ff
        /*00e4*/ 	.word	0x00000068
        /*00e8*/ 	.short	0x0100
        /*00ea*/ 	.byte	0x08
	.zero		1


	//   ....[6]....
        /*00ec*/ 	.word	0x000002b0
        /*00f0*/ 	.word	0x000000ff
        /*00f4*/ 	.word	0x00000018
        /*00f8*/ 	.short	0x0100
        /*00fa*/ 	.byte	0x08
	.zero		1


	//   ....[7]....
        /*00fc*/ 	.word	0x000002c0
        /*0100*/ 	.word	0x000000ff
        /*0104*/ 	.word	0x00000070
        /*0108*/ 	.short	0x0100
        /*010a*/ 	.byte	0x08
	.zero		1


	//   ....[8]....
        /*010c*/ 	.word	0x000002d0
        /*0110*/ 	.word	0x000000ff
        /*0114*/ 	.word	0x00000020
        /*0118*/ 	.short	0x0100
        /*011a*/ 	.byte	0x08
	.zero		1


	//   ....[9]....
        /*011c*/ 	.word	0x000002e0
        /*0120*/ 	.word	0x000000ff
        /*0124*/ 	.word	0x00000078
        /*0128*/ 	.short	0x0100
        /*012a*/ 	.byte	0x08
	.zero		1


	//   ....[10]....
        /*012c*/ 	.word	0x000002f0
        /*0130*/ 	.word	0x000000ff
        /*0134*/ 	.word	0x00000028
        /*0138*/ 	.short	0x0100
        /*013a*/ 	.byte	0x08
	.zero		1


	//   ....[11]....
        /*013c*/ 	.word	0x00000300
        /*0140*/ 	.word	0x000000ff
        /*0144*/ 	.word	0x00000080
        /*0148*/ 	.short	0x0100
        /*014a*/ 	.byte	0x08
	.zero		1


	//   ....[12]....
        /*014c*/ 	.word	0x00000310
        /*0150*/ 	.word	0x000000ff
        /*0154*/ 	.word	0x00000030
        /*0158*/ 	.short	0x0100
        /*015a*/ 	.byte	0x08
	.zero		1


	//   ....[13]....
        /*015c*/ 	.word	0x00000320
        /*0160*/ 	.word	0x000000ff
        /*0164*/ 	.word	0x00000088
        /*0168*/ 	.short	0x0100
        /*016a*/ 	.byte	0x08
	.zero		1


	//   ....[14]....
        /*016c*/ 	.word	0x00000330
        /*0170*/ 	.word	0x000000ff
        /*0174*/ 	.word	0x00000038
        /*0178*/ 	.short	0x0100
        /*017a*/ 	.byte	0x08
	.zero		1


	//   ....[15]....
        /*017c*/ 	.word	0x00000340
        /*0180*/ 	.word	0x000000ff
        /*0184*/ 	.word	0x00000090
        /*0188*/ 	.short	0x0100
        /*018a*/ 	.byte	0x08
	.zero		1


	//   ....[16]....
        /*018c*/ 	.word	0x00000350
        /*0190*/ 	.word	0x000000ff
        /*0194*/ 	.word	0x00000040
        /*0198*/ 	.short	0x0100
        /*019a*/ 	.byte	0x08
	.zero		1


	//   ....[17]....
        /*019c*/ 	.word	0x00000360
        /*01a0*/ 	.word	0x000000ff
        /*01a4*/ 	.word	0x00000098
        /*01a8*/ 	.short	0x0100
        /*01aa*/ 	.byte	0x08
	.zero		1


	//   ....[18]....
        /*01ac*/ 	.word	0x00000370
        /*01b0*/ 	.word	0x000000ff
        /*01b4*/ 	.word	0x00000048
        /*01b8*/ 	.short	0x0100
        /*01ba*/ 	.byte	0x08
	.zero		1


	//   ....[19]....
        /*01bc*/ 	.word	0x00000380
        /*01c0*/ 	.word	0x000000ff
        /*01c4*/ 	.word	0x000000a0
        /*01c8*/ 	.short	0x0100
        /*01ca*/ 	.byte	0x08
	.zero		1


	//   ....[20]....
        /*01cc*/ 	.word	0x00000390
        /*01d0*/ 	.word	0x000000ff
        /*01d4*/ 	.word	0x00000050
        /*01d8*/ 	.short	0x0100
        /*01da*/ 	.byte	0x08
	.zero		1


	//   ....[21]....
        /*01dc*/ 	.word	0x000003a0
        /*01e0*/ 	.word	0x000000ff
        /*01e4*/ 	.word	0x000000a8
        /*01e8*/ 	.short	0x0100
        /*01ea*/ 	.byte	0x08
	.zero		1


	//   ....[22]....
        /*01ec*/ 	.word	0x000007d0
        /*01f0*/ 	.word	0x000000ff
        /*01f4*/ 	.word	0x000000c0
        /*01f8*/ 	.short	0x0100
        /*01fa*/ 	.byte	0x06
	.zero		1


	//   ....[23]....
        /*01fc*/ 	.word	0x00000850
        /*0200*/ 	.word	0x000000ff
        /*0204*/ 	.word	0x000000c8
        /*0208*/ 	.short	0x0100
        /*020a*/ 	.byte	0x06
	.zero		1


	//   ....[24]....
        /*020c*/ 	.word	0x000017f0
        /*0210*/ 	.word	0x00000003
        /*0214*/ 	.word	0x00000000
        /*0218*/ 	.short	0x010a
        /*021a*/ 	.byte	0x3f
	.zero		1


	//   ....[25]....
        /*021c*/ 	.word	0x00001850
        /*0220*/ 	.word	0x00000003
        /*0224*/ 	.word	0x00000000
        /*0228*/ 	.short	0x010a
        /*022a*/ 	.byte	0x3f
	.zero		1


	//   ....[26]....
        /*022c*/ 	.word	0x00001bb0
        /*0230*/ 	.word	0x00000005
        /*0234*/ 	.word	0x00000000
        /*0238*/ 	.short	0x010a
        /*023a*/ 	.byte	0x3f
	.zero		1


	//   ....[27]....
        /*023c*/ 	.word	0x00001bf0
        /*0240*/ 	.word	0x00000005
        /*0244*/ 	.word	0x00000000
        /*0248*/ 	.short	0x010a
        /*024a*/ 	.byte	0x3f
	.zero		1


	//   ....[28]....
        /*024c*/ 	.word	0x00001e30
        /*0250*/ 	.word	0x00000004
        /*0254*/ 	.word	0x00000000
        /*0258*/ 	.short	0x0101
        /*025a*/ 	.byte	0x3f
	.zero		1


	//   ....[29]....
        /*025c*/ 	.word	0x00002020
        /*0260*/ 	.word	0x00000000
        /*0264*/ 	.word	0x00000000
        /*0268*/ 	.short	0x0101
        /*026a*/ 	.byte	0x3f
	.zero		1


	//   ....[30]....
        /*026c*/ 	.word	0x00007a70
        /*0270*/ 	.word	0x00000017
        /*0274*/ 	.word	0x00000058
        /*0278*/ 	.short	0x010a
        /*027a*/ 	.byte	0x3f
	.zero		1


	//   ....[31]....
        /*027c*/ 	.word	0x00007e00
        /*0280*/ 	.word	0x00000006
        /*0284*/ 	.word	0x000000c8
        /*0288*/ 	.short	0x0101
        /*028a*/ 	.byte	0x3f
	.zero		1


	//   ....[32]....
        /*028c*/ 	.word	0x00008540
        /*0290*/ 	.word	0x00000007
        /*0294*/ 	.word	0x00000000
        /*0298*/ 	.short	0x010a
        /*029a*/ 	.byte	0x3f
	.zero		1


	//   ....[33]....
        /*029c*/ 	.word	0x000085c0
        /*02a0*/ 	.word	0x00000006
        /*02a4*/ 	.word	0x00000000
        /*02a8*/ 	.short	0x010a
        /*02aa*/ 	.byte	0x3f
	.zero		1


	//   ....[34]....
        /*02ac*/ 	.word	0x00008650
        /*02b0*/ 	.word	0x00000007
        /*02b4*/ 	.word	0x00000000
        /*02b8*/ 	.short	0x010a
        /*02ba*/ 	.byte	0x3f
	.zero		1


	//   ....[35]....
        /*02bc*/ 	.word	0x000086e0
        /*02c0*/ 	.word	0x00000006
        /*02c4*/ 	.word	0x00000000
        /*02c8*/ 	.short	0x010a
        /*02ca*/ 	.byte	0x3f
	.zero		1


	//   ....[36]....
        /*02cc*/ 	.word	0x00008770
        /*02d0*/ 	.word	0x00000007
        /*02d4*/ 	.word	0x00000000
        /*02d8*/ 	.short	0x010a
        /*02da*/ 	.byte	0x3f
	.zero		1


	//   ....[37]....
        /*02dc*/ 	.word	0x00008800
        /*02e0*/ 	.word	0x00000006
        /*02e4*/ 	.word	0x00000000
        /*02e8*/ 	.short	0x010a
        /*02ea*/ 	.byte	0x3f
	.zero		1


	//   ....[38]....
        /*02ec*/ 	.word	0x00008890
        /*02f0*/ 	.word	0x00000007
        /*02f4*/ 	.word	0x00000000
        /*02f8*/ 	.short	0x010a
        /*02fa*/ 	.byte	0x3f
	.zero		1


	//   ....[39]....
        /*02fc*/ 	.word	0x00008920
        /*0300*/ 	.word	0x00000006
        /*0304*/ 	.word	0x00000000
        /*0308*/ 	.short	0x010a
        /*030a*/ 	.byte	0x3f
	.zero		1


	//   ....[40]....
        /*030c*/ 	.word	0x000089b0
        /*0310*/ 	.word	0x00000007
        /*0314*/ 	.word	0x00000000
        /*0318*/ 	.short	0x010a
        /*031a*/ 	.byte	0x3f
	.zero		1


	//   ....[41]....
        /*031c*/ 	.word	0x00008a40
        /*0320*/ 	.word	0x00000006
        /*0324*/ 	.word	0x00000000
        /*0328*/ 	.short	0x010a
        /*032a*/ 	.byte	0x3f
	.zero		1


	//   ....[42]....
        /*032c*/ 	.word	0x00008ad0
        /*0330*/ 	.word	0x00000005
        /*0334*/ 	.word	0x00000000
        /*0338*/ 	.short	0x010a
        /*033a*/ 	.byte	0x3f
	.zero		1


	//   ....[43]....
        /*033c*/ 	.word	0x00008b30
        /*0340*/ 	.word	0x00000003
        /*0344*/ 	.word	0x00000000
        /*0348*/ 	.short	0x010a
        /*034a*/ 	.byte	0x3f
	.zero		1


	//   ....[44]....
        /*034c*/ 	.word	0x00008b80
        /*0350*/ 	.word	0x00000005
        /*0354*/ 	.word	0x00000000
        /*0358*/ 	.short	0x010a
        /*035a*/ 	.byte	0x3f
	.zero		1


	//   ....[45]....
        /*035c*/ 	.word	0x00008c50
        /*0360*/ 	.word	0x00000017
        /*0364*/ 	.word	0x00000058
        /*0368*/ 	.short	0x010a
        /*036a*/ 	.byte	0x3f
	.zero		1


	//   ....[46]....
        /*036c*/ 	.word	0x00008d20
        /*0370*/ 	.word	0x00000007
        /*0374*/ 	.word	0x00000000
        /*0378*/ 	.short	0x010a
        /*037a*/ 	.byte	0x3f
	.zero		1


	//   ....[47]....
        /*037c*/ 	.word	0x00008d70
        /*0380*/ 	.word	0x00000006
        /*0384*/ 	.word	0x00000000
        /*0388*/ 	.short	0x010a
        /*038a*/ 	.byte	0x3f
	.zero		1


	//   ....[48]....
        /*038c*/ 	.word	0x00008dc0
        /*0390*/ 	.word	0x00000007
        /*0394*/ 	.word	0x00000000
        /*0398*/ 	.short	0x010a
        /*039a*/ 	.byte	0x3f
	.zero		1


	//   ....[49]....
        /*039c*/ 	.word	0x00008e10
        /*03a0*/ 	.word	0x00000006
        /*03a4*/ 	.word	0x00000000
        /*03a8*/ 	.short	0x010a
        /*03aa*/ 	.byte	0x3f
	.zero		1


	//   ....[50]....
        /*03ac*/ 	.word	0x00008e60
        /*03b0*/ 	.word	0x00000007
        /*03b4*/ 	.word	0x00000000
        /*03b8*/ 	.short	0x010a
        /*03ba*/ 	.byte	0x3f
	.zero		1


	//   ....[51]....
        /*03bc*/ 	.word	0x00008eb0
        /*03c0*/ 	.word	0x00000006
        /*03c4*/ 	.word	0x00000000
        /*03c8*/ 	.short	0x010a
        /*03ca*/ 	.byte	0x3f
	.zero		1


	//   ....[52]....
        /*03cc*/ 	.word	0x00008f00
        /*03d0*/ 	.word	0x00000007
        /*03d4*/ 	.word	0x00000000
        /*03d8*/ 	.short	0x010a
        /*03da*/ 	.byte	0x3f
	.zero		1


	//   ....[53]....
        /*03dc*/ 	.word	0x00008f50
        /*03e0*/ 	.word	0x00000006
        /*03e4*/ 	.word	0x00000000
        /*03e8*/ 	.short	0x010a
        /*03ea*/ 	.byte	0x3f
	.zero		1


	//   ....[54]....
        /*03ec*/ 	.word	0x00008fa0
        /*03f0*/ 	.word	0x00000007
        /*03f4*/ 	.word	0x00000000
        /*03f8*/ 	.short	0x010a
        /*03fa*/ 	.byte	0x3f
	.zero		1


	//   ....[55]....
        /*03fc*/ 	.word	0x00008ff0
        /*0400*/ 	.word	0x00000006
        /*0404*/ 	.word	0x00000000
        /*0408*/ 	.short	0x010a
        /*040a*/ 	.byte	0x3f
	.zero		1


	//----- nvinfo : EIATTR_NUM_MBARRIERS
	.align		4
.L_35:
        /*040c*/ 	.byte	0x03, 0x38
        /*040e*/ 	.short	0x0018


	//----- nvinfo : EIATTR_EXIT_INSTR_OFFSETS
	.align		4
        /*0410*/ 	.byte	0x04, 0x1c
        /*0412*/ 	.short	(.L_37 - .L_36)


	//   ....[0]....
.L_36:
        /*0414*/ 	.word	0x00000a80


	//   ....[1]....
        /*0418*/ 	.word	0x000012a0


	//   ....[2]....
        /*041c*/ 	.word	0x00007200


	//   ....[3]....
        /*0420*/ 	.word	0x00007760


	//   ....[4]....
        /*0424*/ 	.word	0x00008b20


	//----- nvinfo : EIATTR_MAX_THREADS
	.align		4
.L_37:
        /*0428*/ 	.byte	0x04, 0x05
        /*042a*/ 	.short	(.L_39 - .L_38)
.L_38:
        /*042c*/ 	.word	0x00000180
        /*0430*/ 	.word	0x00000001
        /*0434*/ 	.word	0x00000001


	//----- nvinfo : EIATTR_CRS_STACK_SIZE
	.align		4
.L_39:
        /*0438*/ 	.byte	0x04, 0x1e
        /*043a*/ 	.short	(.L_41 - .L_40)
.L_40:
        /*043c*/ 	.word	0x00000000


	//----- nvinfo : EIATTR_CBANK_PARAM_SIZE
	.align		4
.L_41:
        /*0440*/ 	.byte	0x03, 0x19
        /*0442*/ 	.short	0x0470


	//----- nvinfo : EIATTR_PARAM_CBANK
	.align		4
        /*0444*/ 	.byte	0x04, 0x0a
        /*0446*/ 	.short	(.L_43 - .L_42)
	.align		4
.L_42:
        /*0448*/ 	.word	index@(.nv.constant0._ZN7cutlass13device_kernelINS_4gemm6kernel13GemmUniversalIN4cute5tupleIJiiiiEEENS1_10collective13CollectiveMmaINS1_34MainloopSm90TmaGmmaWarpSpecializedILi11ENS5_IJNS4_1CILi1EEENSA_ILi2EEESB_EEENS1_35KernelTmaWarpSpecializedCooperativeEEENS5_IJNSA_ILi256EEENSA_ILi64EEENSA_ILi32EEEEEENS_10bfloat16_tENS5_IJlSB_lEEESK_SL_NS4_8TiledMMAINS4_8MMA_AtomIJNS4_4SM904GMMA27MMA_64x64x16_F32BF16BF16_SSILNSP_5MajorE0ELSR_0ELNSP_7ScaleInE1ELSS_1EEEEEENS4_6LayoutINS5_IJSC_SB_SB_EEENS5_IJSB_NSA_ILi0EEESX_EEEEENS5_IJNS4_10UnderscoreES10_S10_EEEEENS4_23SM90_TMA_LOAD_MULTICASTENS4_14ComposedLayoutINS4_7SwizzleILi2ELi4ELi3EEENS4_18smem_ptr_flag_bitsILi16EEENSV_INS5_IJNSA_ILi8EEESI_EEENS5_IJSI_SB_EEEEEEEvNS4_8identityENS4_13SM90_TMA_LOADES1D_vS1E_EENS_8epilogue10collective6detail29Sm90TmaWarpSpecializedAdapterINS1I_15DefaultEpilogueISK_SL_SL_NS1H_6thread17LinearCombinationISK_Li1EffLNS1M_9ScaleType4KindE0ELNS_15FloatRoundStyleE2ESK_EENS1_15EpilogueDefaultEEEEEvvEEEEvNT_6ParamsE)
        /*044c*/ 	.short	0x0210
        /*044e*/ 	.short	0x0470


	//----- nvinfo : EIATTR_SW_WAR
	.align		4
.L_43:
        /*0450*/ 	.byte	0x04, 0x36
        /*0452*/ 	.short	(.L_45 - .L_44)
.L_44:
        /*0454*/ 	.word	0x00000008
.L_45:


//--------------------- .nv.callgraph             --------------------------
	.section	.nv.callgraph,"",@"SHT_CUDA_CALLGRAPH"
	.align	4
	.sectionentsize	8
	.align		4
        /*0000*/ 	.word	0x00000000
	.align		4
        /*0004*/ 	.word	0xffffffff
	.align		4
        /*0008*/ 	.word	index@(_ZN7cutlass13device_kernelINS_4gemm6kernel13GemmUniversalIN4cute5tupleIJiiiiEEENS1_10collective13CollectiveMmaINS1_34MainloopSm90TmaGmmaWarpSpecializedILi11ENS5_IJNS4_1CILi1EEENSA_ILi2EEESB_EEENS1_35KernelTmaWarpSpecializedCooperativeEEENS5_IJNSA_ILi256EEENSA_ILi64EEENSA_ILi32EEEEEENS_10bfloat16_tENS5_IJlSB_lEEESK_SL_NS4_8TiledMMAINS4_8MMA_AtomIJNS4_4SM904GMMA27MMA_64x64x16_F32BF16BF16_SSILNSP_5MajorE0ELSR_0ELNSP_7ScaleInE1ELSS_1EEEEEENS4_6LayoutINS5_IJSC_SB_SB_EEENS5_IJSB_NSA_ILi0EEESX_EEEEENS5_IJNS4_10UnderscoreES10_S10_EEEEENS4_23SM90_TMA_LOAD_MULTICASTENS4_14ComposedLayoutINS4_7SwizzleILi2ELi4ELi3EEENS4_18smem_ptr_flag_bitsILi16EEENSV_INS5_IJNSA_ILi8EEESI_EEENS5_IJSI_SB_EEEEEEEvNS4_8identityENS4_13SM90_TMA_LOADES1D_vS1E_EENS_8epilogue10collective6detail29Sm90TmaWarpSpecializedAdapterINS1I_15DefaultEpilogueISK_SL_SL_NS1H_6thread17LinearCombinationISK_Li1EffLNS1M_9ScaleType4KindE0ELNS_15FloatRoundStyleE2ESK_EENS1_15EpilogueDefaultEEEEEvvEEEEvNT_6ParamsE)
	.align		4
        /*000c*/ 	.word	index@(__assertfail)
	.align		4
        /*0010*/ 	.word	0x00000000
	.align		4
        /*0014*/ 	.word	0xfffffffe
	.align		4
        /*0018*/ 	.word	0x00000000
	.align		4
        /*001c*/ 	.word	0xfffffffd
	.align		4
        /*0020*/ 	.word	0x00000000
	.align		4
        /*0024*/ 	.word	0xfffffffc


//--------------------- .nv.constant4             --------------------------
	.section	.nv.constant4,"a",@progbits
	.align	8
	.align		8
.nv.constant4:
        /*0000*/ 	.dword	__assertfail
	.align		8
        /*0008*/ 	.dword	__unnamed_1
	.align		8
        /*0010*/ 	.dword	_ZN39_INTERNAL_aca5f076_4_k_cu_078bcc14_25244cuda3std3__45__cpo5beginE
	.align		8
        /*0018*/ 	.dword	_ZN39_INTERNAL_aca5f076_4_k_cu_078bcc14_25244cuda3std3__45__cpo3endE
	.align		8
        /*0020*/ 	.dword	_ZN39_INTERNAL_aca5f076_4_k_cu_078bcc14_25244cuda3std3__45__cpo6cbeginE
	.align		8
        /*0028*/ 	.dword	_ZN39_INTERNAL_aca5f076_4_k_cu_078bcc14_25244cuda3std3__45__cpo4cendE
	.align		8
        /*0030*/ 	.dword	_ZN39_INTERNAL_aca5f076_4_k_cu_078bcc14_25244cuda3std3__441_GLOBAL__N__aca5f076_4_k_cu_078bcc14_25246ignoreE
	.align		8
        /*0038*/ 	.dword	_ZN39_INTERNAL_aca5f076_4_k_cu_078bcc14_25244cuda3std3__419piecewise_constructE
	.align		8
        /*0040*/ 	.dword	_ZN39_INTERNAL_aca5f076_4_k_cu_078bcc14_25244cuda3std3__48in_placeE
	.align		8
        /*0048*/ 	.dword	_ZN39_INTERNAL_aca5f076_4_k_cu_078bcc14_25244cuda3std6ranges3__45__cpo4swapE
	.align		8
        /*0050*/ 	.dword	_ZN39_INTERNAL_aca5f076_4_k_cu_078bcc14_25244cuda3std6ranges3__45__cpo9iter_moveE
	.align		8
        /*0058*/ 	.dword	_ZN39_INTERNAL_aca5f076_4_k_cu_078bcc14_25244cute7productE
	.align		8
        /*0060*/ 	.dword	_ZN39_INTERNAL_aca5f076_4_k_cu_078bcc14_25244cute1_E
	.align		8
        /*0068*/ 	.dword	$str$22
	.align		8
        /*0070*/ 	.dword	$str$23


//--------------------- .text._ZN7cutlass13device_kernelINS_4gemm6kernel13GemmUniversalIN4cute5tupleIJiiiiEEENS1_10collective13CollectiveMmaINS1_34MainloopSm90TmaGmmaWarpSpecializedILi11ENS5_IJNS4_1CILi1EEENSA_ILi2EEESB_EEENS1_35KernelTmaWarpSpecializedCooperativeEEENS5_IJNSA_ILi256EEENSA_ILi64EEENSA_ILi32EEEEEENS_10bfloat16_tENS5_IJlSB_lEEESK_SL_NS4_8TiledMMAINS4_8MMA_AtomIJNS4_4SM904GMMA27MMA_64x64x16_F32BF16BF16_SSILNSP_5MajorE0ELSR_0ELNSP_7ScaleInE1ELSS_1EEEEEENS4_6LayoutINS5_IJSC_SB_SB_EEENS5_IJSB_NSA_ILi0EEESX_EEEEENS5_IJNS4_10UnderscoreES10_S10_EEEEENS4_23SM90_TMA_LOAD_MULTICASTENS4_14ComposedLayoutINS4_7SwizzleILi2ELi4ELi3EEENS4_18smem_ptr_flag_bitsILi16EEENSV_INS5_IJNSA_ILi8EEESI_EEENS5_IJSI_SB_EEEEEEEvNS4_8identityENS4_13SM90_TMA_LOADES1D_vS1E_EENS_8epilogue10collective6detail29Sm90TmaWarpSpecializedAdapterINS1I_15DefaultEpilogueISK_SL_SL_NS1H_6thread17LinearCombinationISK_Li1EffLNS1M_9ScaleType4KindE0ELNS_15FloatRoundStyleE2ESK_EENS1_15EpilogueDefaultEEEEEvvEEEEvNT_6ParamsE --------------------------
	.section	.text._ZN7cutlass13device_kernelINS_4gemm6kernel13GemmUniversalIN4cute5tupleIJiiiiEEENS1_10collective13CollectiveMmaINS1_34MainloopSm90TmaGmmaWarpSpecializedILi11ENS5_IJNS4_1CILi1EEENSA_ILi2EEESB_EEENS1_35KernelTmaWarpSpecializedCooperativeEEENS5_IJNSA_ILi256EEENSA_ILi64EEENSA_ILi32EEEEEENS_10bfloat16_tENS5_IJlSB_lEEESK_SL_NS4_8TiledMMAINS4_8MMA_AtomIJNS4_4SM904GMMA27MMA_64x64x16_F32BF16BF16_SSILNSP_5MajorE0ELSR_0ELNSP_7ScaleInE1ELSS_1EEEEEENS4_6LayoutINS5_IJSC_SB_SB_EEENS5_IJSB_NSA_ILi0EEESX_EEEEENS5_IJNS4_10UnderscoreES10_S10_EEEEENS4_23SM90_TMA_LOAD_MULTICASTENS4_14ComposedLayoutINS4_7SwizzleILi2ELi4ELi3EEENS4_18smem_ptr_flag_bitsILi16EEENSV_INS5_IJNSA_ILi8EEESI_EEENS5_IJSI_SB_EEEEEEEvNS4_8identityENS4_13SM90_TMA_LOADES1D_vS1E_EENS_8epilogue10collective6detail29Sm90TmaWarpSpecializedAdapterINS1I_15DefaultEpilogueISK_SL_SL_NS1H_6thread17LinearCombinationISK_Li1EffLNS1M_9ScaleType4KindE0ELNS_15FloatRoundStyleE2ESK_EENS1_15EpilogueDefaultEEEEEvvEEEEvNT_6ParamsE,"ax",@progbits
	.align	128
.text._ZN7cutlass13device_kernelINS_4gemm6kernel13GemmUniversalIN4cute5tupleIJiiiiEEENS1_10collective13CollectiveMmaINS1_34MainloopSm90TmaGmmaWarpSpecializedILi11ENS5_IJNS4_1CILi1EEENSA_ILi2EEESB_EEENS1_35KernelTmaWarpSpecializedCooperativeEEENS5_IJNSA_ILi256EEENSA_ILi64EEENSA_ILi32EEEEEENS_10bfloat16_tENS5_IJlSB_lEEESK_SL_NS4_8TiledMMAINS4_8MMA_AtomIJNS4_4SM904GMMA27MMA_64x64x16_F32BF16BF16_SSILNSP_5MajorE0ELSR_0ELNSP_7ScaleInE1ELSS_1EEEEEENS4_6LayoutINS5_IJSC_SB_SB_EEENS5_IJSB_NSA_ILi0EEESX_EEEEENS5_IJNS4_10UnderscoreES10_S10_EEEEENS4_23SM90_TMA_LOAD_MULTICASTENS4_14ComposedLayoutINS4_7SwizzleILi2ELi4ELi3EEENS4_18smem_ptr_flag_bitsILi16EEENSV_INS5_IJNSA_ILi8EEESI_EEENS5_IJSI_SB_EEEEEEEvNS4_8identityENS4_13SM90_TMA_LOADES1D_vS1E_EENS_8epilogue10collective6detail29Sm90TmaWarpSpecializedAdapterINS1I_15DefaultEpilogueISK_SL_SL_NS1H_6thread17LinearCombinationISK_Li1EffLNS1M_9ScaleType4KindE0ELNS_15FloatRoundStyleE2ESK_EENS1_15EpilogueDefaultEEEEEvvEEEEvNT_6ParamsE:
        .type           _ZN7cutlass13device_kernelINS_4gemm6kernel13GemmUniversalIN4cute5tupleIJiiiiEEENS1_10collective13CollectiveMmaINS1_34MainloopSm90TmaGmmaWarpSpecializedILi11ENS5_IJNS4_1CILi1EEENSA_ILi2EEESB_EEENS1_35KernelTmaWarpSpecializedCooperativeEEENS5_IJNSA_ILi256EEENSA_ILi64EEENSA_ILi32EEEEEENS_10bfloat16_tENS5_IJlSB_lEEESK_SL_NS4_8TiledMMAINS4_8MMA_AtomIJNS4_4SM904GMMA27MMA_64x64x16_F32BF16BF16_SSILNSP_5MajorE0ELSR_0ELNSP_7ScaleInE1ELSS_1EEEEEENS4_6LayoutINS5_IJSC_SB_SB_EEENS5_IJSB_NSA_ILi0EEESX_EEEEENS5_IJNS4_10UnderscoreES10_S10_EEEEENS4_23SM90_TMA_LOAD_MULTICASTENS4_14ComposedLayoutINS4_7SwizzleILi2ELi4ELi3EEENS4_18smem_ptr_flag_bitsILi16EEENSV_INS5_IJNSA_ILi8EEESI_EEENS5_IJSI_SB_EEEEEEEvNS4_8identityENS4_13SM90_TMA_LOADES1D_vS1E_EENS_8epilogue10collective6detail29Sm90TmaWarpSpecializedAdapterINS1I_15DefaultEpilogueISK_SL_SL_NS1H_6thread17LinearCombinationISK_Li1EffLNS1M_9ScaleType4KindE0ELNS_15FloatRoundStyleE2ESK_EENS1_15EpilogueDefaultEEEEEvvEEEEvNT_6ParamsE,@function
        .size           _ZN7cutlass13device_kernelINS_4gemm6kernel13GemmUniversalIN4cute5tupleIJiiiiEEENS1_10collective13CollectiveMmaINS1_34MainloopSm90TmaGmmaWarpSpecializedILi11ENS5_IJNS4_1CILi1EEENSA_ILi2EEESB_EEENS1_35KernelTmaWarpSpecializedCooperativeEEENS5_IJNSA_ILi256EEENSA_ILi64EEENSA_ILi32EEEEEENS_10bfloat16_tENS5_IJlSB_lEEESK_SL_NS4_8TiledMMAINS4_8MMA_AtomIJNS4_4SM904GMMA27MMA_64x64x16_F32BF16BF16_SSILNSP_5MajorE0ELSR_0ELNSP_7ScaleInE1ELSS_1EEEEEENS4_6LayoutINS5_IJSC_SB_SB_EEENS5_IJSB_NSA_ILi0EEESX_EEEEENS5_IJNS4_10UnderscoreES10_S10_EEEEENS4_23SM90_TMA_LOAD_MULTICASTENS4_14ComposedLayoutINS4_7SwizzleILi2ELi4ELi3EEENS4_18smem_ptr_flag_bitsILi16EEENSV_INS5_IJNSA_ILi8EEESI_EEENS5_IJSI_SB_EEEEEEEvNS4_8identityENS4_13SM90_TMA_LOADES1D_vS1E_EENS_8epilogue10collective6detail29Sm90TmaWarpSpecializedAdapterINS1I_15DefaultEpilogueISK_SL_SL_NS1H_6thread17LinearCombinationISK_Li1EffLNS1M_9ScaleType4KindE0ELNS_15FloatRoundStyleE2ESK_EENS1_15EpilogueDefaultEEEEEvvEEEEvNT_6ParamsE,(.L_x_210 - _ZN7cutlass13device_kernelINS_4gemm6kernel13GemmUniversalIN4cute5tupleIJiiiiEEENS1_10collective13CollectiveMmaINS1_34MainloopSm90TmaGmmaWarpSpecializedILi11ENS5_IJNS4_1CILi1EEENSA_ILi2EEESB_EEENS1_35KernelTmaWarpSpecializedCooperativeEEENS5_IJNSA_ILi256EEENSA_ILi64EEENSA_ILi32EEEEEENS_10bfloat16_tENS5_IJlSB_lEEESK_SL_NS4_8TiledMMAINS4_8MMA_AtomIJNS4_4SM904GMMA27MMA_64x64x16_F32BF16BF16_SSILNSP_5MajorE0ELSR_0ELNSP_7ScaleInE1ELSS_1EEEEEENS4_6LayoutINS5_IJSC_SB_SB_EEENS5_IJSB_NSA_ILi0EEESX_EEEEENS5_IJNS4_10UnderscoreES10_S10_EEEEENS4_23SM90_TMA_LOAD_MULTICASTENS4_14ComposedLayoutINS4_7SwizzleILi2ELi4ELi3EEENS4_18smem_ptr_flag_bitsILi16EEENSV_INS5_IJNSA_ILi8EEESI_EEENS5_IJSI_SB_EEEEEEEvNS4_8identityENS4_13SM90_TMA_LOADES1D_vS1E_EENS_8epilogue10collective6detail29Sm90TmaWarpSpecializedAdapterINS1I_15DefaultEpilogueISK_SL_SL_NS1H_6thread17LinearCombinationISK_Li1EffLNS1M_9ScaleType4KindE0ELNS_15FloatRoundStyleE2ESK_EENS1_15EpilogueDefaultEEEEEvvEEEEvNT_6ParamsE)
        .other          _ZN7cutlass13device_kernelINS_4gemm6kernel13GemmUniversalIN4cute5tupleIJiiiiEEENS1_10collective13CollectiveMmaINS1_34MainloopSm90TmaGmmaWarpSpecializedILi11ENS5_IJNS4_1CILi1EEENSA_ILi2EEESB_EEENS1_35KernelTmaWarpSpecializedCooperativeEEENS5_IJNSA_ILi256EEENSA_ILi64EEENSA_ILi32EEEEEENS_10bfloat16_tENS5_IJlSB_lEEESK_SL_NS4_8TiledMMAINS4_8MMA_AtomIJNS4_4SM904GMMA27MMA_64x64x16_F32BF16BF16_SSILNSP_5MajorE0ELSR_0ELNSP_7ScaleInE1ELSS_1EEEEEENS4_6LayoutINS5_IJSC_SB_SB_EEENS5_IJSB_NSA_ILi0EEESX_EEEEENS5_IJNS4_10UnderscoreES10_S10_EEEEENS4_23SM90_TMA_LOAD_MULTICASTENS4_14ComposedLayoutINS4_7SwizzleILi2ELi4ELi3EEENS4_18smem_ptr_flag_bitsILi16EEENSV_INS5_IJNSA_ILi8EEESI_EEENS5_IJSI_SB_EEEEEEEvNS4_8identityENS4_13SM90_TMA_LOADES1D_vS1E_EENS_8epilogue10collective6detail29Sm90TmaWarpSpecializedAdapterINS1I_15DefaultEpilogueISK_SL_SL_NS1H_6thread17LinearCombinationISK_Li1EffLNS1M_9ScaleType4KindE0ELNS_15FloatRoundStyleE2ESK_EENS1_15EpilogueDefaultEEEEEvvEEEEvNT_6ParamsE,@"STO_CUDA_ENTRY STV_DEFAULT"
_ZN7cutlass13device_kernelINS_4gemm6kernel13GemmUniversalIN4cute5tupleIJiiiiEEENS1_10collective13CollectiveMmaINS1_34MainloopSm90TmaGmmaWarpSpecializedILi11ENS5_IJNS4_1CILi1EEENSA_ILi2EEESB_EEENS1_35KernelTmaWarpSpecializedCooperativeEEENS5_IJNSA_ILi256EEENSA_ILi64EEENSA_ILi32EEEEEENS_10bfloat16_tENS5_IJlSB_lEEESK_SL_NS4_8TiledMMAINS4_8MMA_AtomIJNS4_4SM904GMMA27MMA_64x64x16_F32BF16BF16_SSILNSP_5MajorE0ELSR_0ELNSP_7ScaleInE1ELSS_1EEEEEENS4_6LayoutINS5_IJSC_SB_SB_EEENS5_IJSB_NSA_ILi0EEESX_EEEEENS5_IJNS4_10UnderscoreES10_S10_EEEEENS4_23SM90_TMA_LOAD_MULTICASTENS4_14ComposedLayoutINS4_7SwizzleILi2ELi4ELi3EEENS4_18smem_ptr_flag_bitsILi16EEENSV_INS5_IJNSA_ILi8EEESI_EEENS5_IJSI_SB_EEEEEEEvNS4_8identityENS4_13SM90_TMA_LOADES1D_vS1E_EENS_8epilogue10collective6detail29Sm90TmaWarpSpecializedAdapterINS1I_15DefaultEpilogueISK_SL_SL_NS1H_6thread17LinearCombinationISK_Li1EffLNS1M_9ScaleType4KindE0ELNS_15FloatRoundStyleE2ESK_EENS1_15EpilogueDefaultEEEEEvvEEEEvNT_6ParamsE:
[----:B------:R-:W0:Y:S01]  /*0000*/  LDC R1, c[0x0][0x28] ;  /* 0x00000a00ff017b82 */ /* 0x000e220000000800 */
[----:B------:R-:W1:Y:S01]  /*0010*/  S2R R97, SR_TID.X ;  /* 0x0000000000617919 */ /* 0x000e620000002100 */
[----:B------:R-:W-:Y:S01]  /*0020*/  ELECT P0, URZ, PT ;  /* 0x00000000003f782f */ /* 0x000fe20003800000 */
[----:B------:R-:W-:Y:S01]  /*0030*/  BSSY B0, `(.L_x_0) ;  /* 0x000000f000007945 */ /* 0x000fe20003800000 */
[--C-:B-1----:R-:W-:Y:S02]  /*0040*/  SHF.R.U32.HI R0, RZ, 0x5, R97.reuse ;  /* 0x00000005ff007819 */ /* 0x102fe40000011661 */
[----:B------:R-:W-:-:S03]  /*0050*/  SHF.R.U32.HI R6, RZ, 0x7, R97 ;  /* 0x00000007ff067819 */ /* 0x000fc60000011661 */
[----:B------:R-:W1:Y:S04]  /*0060*/  SHFL.IDX PT, R3, R0, RZ, 0x1f ;  /* 0x00001fff00037589 */ /* 0x000e6800000e0000 */
[----:B------:R2:W3:Y:S01]  /*0070*/  SHFL.IDX PT, R2, R6, RZ, 0x1f ;  /* 0x00001fff06027589 */ /* 0x0004e200000e0000 */
[----:B-1----:R-:W-:-:S13]  /*0080*/  ISETP.NE.OR P0, PT, R3, RZ, !P0 ;  /* 0x000000ff0300720c */ /* 0x002fda0004705670 */
[----:B0-23--:R-:W-:Y:S05]  /*0090*/  @P0 BRA `(.L_x_1) ;  /* 0x0000000000200947 */ /* 0x00dfea0003800000 */
[----:B------:R-:W-:Y:S02]  /*00a0*/  ULDC.64 UR4, c[0x0][0x198] ;  /* 0x0000660000047ab9 */ /* 0x000fe40000000a00 */
[----:B------:R-:W-:Y:S02]  /*00b0*/  UIADD3 UR6, UP0, UR4, 0xf0, URZ ;  /* 0x000000f004067890 */ /* 0x000fe4000ff1e03f */
[----:B------:R-:W-:Y:S02]  /*00c0*/  UIADD3 UR4, UP1, UR4, 0x1f0, URZ ;  /* 0x000001f004047890 */ /* 0x000fe4000ff3e03f */
[----:B------:R-:W-:Y:S02]  /*00d0*/  UIADD3.X UR7, URZ, UR5, URZ, UP0, !UPT ;  /* 0x000000053f077290 */ /* 0x000fe400087fe43f */
[----:B------:R-:W-:-:S07]  /*00e0*/  UIADD3.X UR5, URZ, UR5, URZ, UP1, !UPT ;  /* 0x000000053f057290 */ /* 0x000fce0008ffe43f */
[----:B------:R0:W-:Y:S02]  /*00f0*/  UTMACCTL.PF [UR6] ;  /* 0x00000000060079b9 */ /* 0x0001e40008040000 */
[----:B------:R0:W-:Y:S02]  /*0100*/  UTMACCTL.PF [UR4] ;  /* 0x00000000040079b9 */ /* 0x0001e40008040000 */
[----:B0-----:R-:W-:Y:S01]  /*0110*/  NOP ;  /* 0x0000000000007918 */ /* 0x001fe20000000000 */
.L_x_1:
[----:B------:R-:W-:Y:S05]  /*0120*/  BSYNC B0 ;  /* 0x0000000000007941 */ /* 0x000fea0003800000 */
.L_x_0:
[----:B------:R-:W0:Y:S02]  /*0130*/  SHFL.IDX PT, R5, R0, RZ, 0x1f ;  /* 0x00001fff00057589 */ /* 0x000e2400000e0000 */
[----:B0-----:R-:W-:-:S13]  /*0140*/  ISETP.NE.AND P0, PT, R5, RZ, PT ;  /* 0x000000ff0500720c */ /* 0x001fda0003f05270 */
[----:B------:R-:W-:Y:S05]  /*0150*/  @P0 BRA `(.L_x_2) ;  /* 0x00000000009c0947 */ /* 0x000fea0003800000 */
[----:B------:R-:W-:Y:S01]  /*0160*/  ELECT P0, URZ, PT ;  /* 0x00000000003f782f */ /* 0x000fe20003800000 */
[----:B------:R-:W-:-:S12]  /*0170*/  BSSY B0, `(.L_x_2) ;  /* 0x0000025000007945 */ /* 0x000fd80003800000 */
[----:B------:R-:W-:Y:S05]  /*0180*/  @!P0 BRA `(.L_x_3) ;  /* 0x00000000008c8947 */ /* 0x000fea0003800000 */
[----:B------:R-:W0:Y:S01]  /*0190*/  S2UR UR8, SR_CgaCtaId ;  /* 0x00000000000879c3 */ /* 0x000e220000008800 */
[----:B------:R-:W-:Y:S01]  /*01a0*/  UMOV UR4, 0x400 ;  /* 0x0000040000047882 */ /* 0x000fe20000000000 */
[----:B------:R-:W-:Y:S01]  /*01b0*/  UMOV UR5, 0x1 ;  /* 0x0000000100057882 */ /* 0x000fe20000000000 */
[----:B------:R-:W-:Y:S02]  /*01c0*/  UMOV UR6, 0x4 ;  /* 0x0000000400067882 */ /* 0x000fe40000000000 */
[----:B------:R-:W-:-:S04]  /*01d0*/  UIADD3 UR6, -UR6, 0x100000, URZ ;  /* 0x0010000006067890 */ /* 0x000fc8000fffe13f */
[----:B------:R-:W-:Y:S02]  /*01e0*/  USHF.L.U32 UR7, UR6, 0xb, URZ ;  /* 0x0000000b06077899 */ /* 0x000fe4000800063f */
[----:B------:R-:W-:Y:S02]  /*01f0*/  USHF.L.U32 UR6, UR6, 0x1, URZ ;  /* 0x0000000106067899 */ /* 0x000fe4000800063f */
[----:B0-----:R-:W-:Y:S02]  /*0200*/  ULEA UR8, UR8, UR4, 0x18 ;  /* 0x0000000408087291 */ /* 0x001fe4000f8ec03f */
[----:B------:R-:W-:-:S04]  /*0210*/  UIADD3 UR4, -UR5, 0x100000, URZ ;  /* 0x0010000005047890 */ /* 0x000fc8000fffe13f */
[----:B------:R-:W-:Y:S02]  /*0220*/  USHF.L.U32 UR5, UR4, 0xb, URZ ;  /* 0x0000000b04057899 */ /* 0x000fe4000800063f */
[----:B------:R-:W-:Y:S01]  /*0230*/  USHF.L.U32 UR4, UR4, 0x1, URZ ;  /* 0x0000000104047899 */ /* 0x000fe2000800063f */
[----:B------:R-:W0:Y:S11]  /*0240*/  FENCE.VIEW.ASYNC.S ;  /* 0x00000000000073c6 */ /* 0x000e360000000000 */
[----:B0-----:R0:W1:Y:S01]  /*0250*/  SYNCS.EXCH.64 URZ, [UR8], UR4 ;  /* 0x00000004083f75b2 */ /* 0x0010620008000100 */
[----:B------:R0:W2:Y:S01]  /*0260*/  SYNCS.EXCH.64 URZ, [UR8+0x58], UR6 ;  /* 0x00005806083f75b2 */ /* 0x0000a20008000100 */
[----:B------:R0:W3:Y:S01]  /*0270*/  SYNCS.EXCH.64 URZ, [UR8+0x8], UR4 ;  /* 0x00000804083f75b2 */ /* 0x0000e20008000100 */
[----:B------:R0:W4:Y:S01]  /*0280*/  SYNCS.EXCH.64 URZ, [UR8+0x60], UR6 ;  /* 0x00006006083f75b2 */ /* 0x0001220008000100 */
[----:B------:R0:W0:Y:S01]  /*0290*/  SYNCS.EXCH.64 URZ, [UR8+0x10], UR4 ;  /* 0x00001004083f75b2 */ /* 0x0000220008000100 */
        /* <DEDUP_REMOVED lines=17> */
[----:B------:R-:W-:Y:S01]  /*03b0*/  NOP ;  /* 0x0000000000007918 */ /* 0x000fe20000000000 */
.L_x_3:
[----:B0-----:R-:W-:Y:S05]  /*03c0*/  BSYNC B0 ;  /* 0x0000000000007941 */ /* 0x001fea0003800000 */
.L_x_2:
[----:B------:R-:W0:Y:S01]  /*03d0*/  SHFL.IDX PT, R0, R0, RZ, 0x1f ;  /* 0x00001fff00007589 */ /* 0x000e2200000e0000 */
[----:B------:R-:W-:Y:S01]  /*03e0*/  SHF.R.S32.HI R8, RZ, 0x1f, R97 ;  /* 0x0000001fff087819 */ /* 0x000fe20000011461 */
[----:B------:R-:W5:Y:S01]  /*03f0*/  S2UR UR8, SR_CTAID.X ;  /* 0x00000000000879c3 */ /* 0x000f620000002500 */
[----:B------:R-:W-:Y:S01]  /*0400*/  ELECT P0, URZ, PT ;  /* 0x00000000003f782f */ /* 0x000fe20003800000 */
[----:B------:R-:W1:Y:S01]  /*0410*/  S2R R4, SR_CTAID.Y ;  /* 0x0000000000047919 */ /* 0x000e620000002600 */
[----:B------:R-:W-:Y:S01]  /*0420*/  LEA.HI R8, R8, R97, RZ, 0x7 ;  /* 0x0000006108087211 */ /* 0x000fe200078f38ff */
[----:B------:R-:W-:Y:S01]  /*0430*/  ULDC UR4, c[0x0][0x154] ;  /* 0x0000550000047ab9 */ /* 0x000fe20000000800 */
[----:B------:R-:W-:Y:S01]  /*0440*/  SHF.R.S32.HI R10, RZ, 0x1f, R5 ;  /* 0x0000001fff0a7819 */ /* 0x000fe20000011405 */
[----:B------:R-:W-:Y:S01]  /*0450*/  NOP ;  /* 0x0000000000007918 */ /* 0x000fe20000000000 */
[----:B------:R-:W-:Y:S01]  /*0460*/  LOP3.LUT R8, R8, 0xffffff80, RZ, 0xc0, !PT ;  /* 0xffffff8008087812 */ /* 0x000fe200078ec0ff */
[----:B------:R-:W2:Y:S01]  /*0470*/  LDC R14, c[0x0][0x140] ;  /* 0x00005000ff0e7b82 */ /* 0x000ea20000000800 */
[----:B------:R-:W-:Y:S01]  /*0480*/  LEA.HI R10, R10, R5, RZ, 0x2 ;  /* 0x000000050a0a7211 */ /* 0x000fe200078f10ff */
[----:B------:R-:W-:-:S02]  /*0490*/  NOP ;  /* 0x0000000000007918 */ /* 0x000fc40000000000 */
[----:B------:R-:W-:Y:S01]  /*04a0*/  IMAD.IADD R8, R97, 0x1, -R8 ;  /* 0x0000000161087824 */ /* 0x000fe200078e0a08 */
[----:B------:R-:W-:-:S03]  /*04b0*/  LOP3.LUT R10, R10, 0x3ffffffc, RZ, 0xc0, !PT ;  /* 0x3ffffffc0a0a7812 */ /* 0x000fc600078ec0ff */
[----:B------:R-:W3:Y:S01]  /*04c0*/  LDC R12, c[0x0][0x144] ;  /* 0x00005100ff0c7b82 */ /* 0x000ee20000000800 */
[----:B------:R-:W-:Y:S01]  /*04d0*/  SHF.R.S32.HI R7, RZ, 0x1f, R8 ;  /* 0x0000001fff077819 */ /* 0x000fe20000011408 */
[----:B------:R-:W-:Y:S01]  /*04e0*/  IMAD.IADD R10, R5, 0x1, -R10 ;  /* 0x00000001050a7824 */ /* 0x000fe200078e0a0a */
[----:B------:R-:W-:Y:S02]  /*04f0*/  LOP3.LUT P2, RZ, R8, 0x7, RZ, 0xc0, !PT ;  /* 0x0000000708ff7812 */ /* 0x000fe4000784c0ff */
[----:B------:R-:W-:Y:S01]  /*0500*/  LEA.HI R7, R7, R8, RZ, 0x3 ;  /* 0x0000000807077211 */ /* 0x000fe200078f18ff */
[----:B------:R-:W-:Y:S01]  /*0510*/  VIADD R8, R2, 0xffffffff ;  /* 0xffffffff02087836 */ /* 0x000fe20000000000 */
[----:B0-----:R-:W-:Y:S02]  /*0520*/  ISETP.NE.OR P0, PT, R0, RZ, !P0 ;  /* 0x000000ff0000720c */ /* 0x001fe40004705670 */
[--C-:B------:R-:W-:Y:S02]  /*0530*/  SHF.R.S32.HI R0, RZ, 0x3, R7.reuse ;  /* 0x00000003ff007819 */ /* 0x100fe40000011407 */
[----:B------:R-:W-:-:S02]  /*0540*/  SHF.R.S32.HI R7, RZ, 0x1f, R7 ;  /* 0x0000001fff077819 */ /* 0x000fc40000011407 */
[----:B-----5:R-:W-:Y:S02]  /*0550*/  I2FP.F32.U32 R11, UR8 ;  /* 0x00000008000b7c45 */ /* 0x020fe40008201000 */
[----:B------:R-:W-:Y:S02]  /*0560*/  LEA.HI R7, R7, R0, RZ, 0x2 ;  /* 0x0000000007077211 */ /* 0x000fe400078f10ff */
[----:B--2---:R-:W-:Y:S02]  /*0570*/  ISETP.EQ.U32.AND P3, PT, R14, 0x1, PT ;  /* 0x000000010e00780c */ /* 0x004fe40003f62070 */
[----:B-1----:R-:W-:Y:S01]  /*0580*/  I2FP.F32.U32 R9, R4 ;  /* 0x0000000400097245 */ /* 0x002fe20000201000 */
[----:B------:R-:W-:Y:S01]  /*0590*/  VOTEU.ALL UP0, P0 ;  /* 0x00000000003f7886 */ /* 0x000fe20000000000 */
[----:B------:R-:W-:Y:S01]  /*05a0*/  LOP3.LUT R7, R7, 0xfffffffc, RZ, 0xc0, !PT ;  /* 0xfffffffc07077812 */ /* 0x000fe200078ec0ff */
[----:B------:R-:W-:Y:S01]  /*05b0*/  VOTEU.ALL UP1, P0 ;  /* 0x00000000003f7886 */ /* 0x000fe20000020000 */
[----:B------:R-:W-:Y:S01]  /*05c0*/  ISETP.GE.U32.AND P5, PT, R8, 0x2, PT ;  /* 0x000000020800780c */ /* 0x000fe20003fa6070 */
[----:B------:R-:W-:Y:S01]  /*05d0*/  FMUL R13, R9, UR4 ;  /* 0x00000004090d7c20 */ /* 0x000fe20008400000 */
[----:B------:R-:W0:Y:S01]  /*05e0*/  @!UP0 S2UR UR7, SR_CgaCtaId ;  /* 0x00000000000789c3 */ /* 0x000e220000008800 */
[----:B------:R-:W-:Y:S01]  /*05f0*/  ULDC UR4, c[0x0][0x150] ;  /* 0x0000540000047ab9 */ /* 0x000fe20000000800 */
[----:B------:R-:W-:-:S02]  /*0600*/  IMAD.IADD R7, R0, 0x1, -R7 ;  /* 0x0000000100077824 */ /* 0x000fc400078e0a07 */
[----:B------:R-:W-:Y:S01]  /*0610*/  FMUL R11, R11, UR4 ;  /* 0x000000040b0b7c20 */ /* 0x000fe20008400000 */
[----:B------:R-:W-:Y:S01]  /*0620*/  SHF.R.S32.HI R0, RZ, 0x1f, R3 ;  /* 0x0000001fff007819 */ /* 0x000fe20000011403 */
[----:B------:R-:W1:Y:S01]  /*0630*/  F2I.U32.TRUNC.NTZ R13, R13 ;  /* 0x0000000d000d7305 */ /* 0x000e62000020f000 */
[----:B------:R-:W-:Y:S01]  /*0640*/  IMAD R7, R10, 0x4, R7 ;  /* 0x000000040a077824 */ /* 0x000fe200078e0207 */
[----:B------:R-:W-:Y:S01]  /*0650*/  UMOV UR4, 0x20 ;  /* 0x0000002000047882 */ /* 0x000fe20000000000 */
[----:B------:R-:W2:Y:S01]  /*0660*/  LDC R9, c[0x0][0x148] ;  /* 0x00005200ff097b82 */ /* 0x000ea20000000800 */
[----:B------:R-:W-:Y:S01]  /*0670*/  LEA.HI R0, R0, R3, RZ, 0x2 ;  /* 0x0000000300007211 */ /* 0x000fe200078f10ff */
[----:B------:R-:W-:Y:S01]  /*0680*/  IMAD.SHL.U32 R10, R7, 0x4, RZ ;  /* 0x00000004070a7824 */ /* 0x000fe200078e00ff */
[----:B------:R-:W-:Y:S01]  /*0690*/  @!UP0 UMOV UR6, 0x400 ;  /* 0x0000040000068882 */ /* 0x000fe20000000000 */
[----:B------:R-:W-:-:S04]  /*06a0*/  @!UP0 UIADD3 UR4, -UR4, 0x100000, URZ ;  /* 0x0010000004048890 */ /* 0x000fc8000fffe13f */
[----:B------:R-:W-:Y:S02]  /*06b0*/  @!UP0 USHF.L.U32 UR5, UR4, 0xb, URZ ;  /* 0x0000000b04058899 */ /* 0x000fe4000800063f */
[----:B------:R-:W-:Y:S01]  /*06c0*/  @!UP0 USHF.L.U32 UR4, UR4, 0x1, URZ ;  /* 0x0000000104048899 */ /* 0x000fe2000800063f */
[----:B------:R-:W5:Y:S01]  /*06d0*/  F2I.U32.TRUNC.NTZ R11, R11 ;  /* 0x0000000b000b7305 */ /* 0x000f62000020f000 */
[----:B------:R-:W-:Y:S02]  /*06e0*/  LOP3.LUT R0, R0, 0xfffffffc, RZ, 0xc0, !PT ;  /* 0xfffffffc00007812 */ /* 0x000fe400078ec0ff */
[----:B------:R-:W-:-:S03]  /*06f0*/  LOP3.LUT R19, R7, 0xc, R10, 0x78, !PT ;  /* 0x0000000c07137812 */ /* 0x000fc600078e780a */
[----:B------:R-:W-:Y:S02]  /*0700*/  IMAD.IADD R3, R3, 0x1, -R0 ;  /* 0x0000000103037824 */ /* 0x000fe400078e0a00 */
[----:B-1----:R-:W-:Y:S01]  /*0710*/  IMAD.MOV R20, RZ, RZ, -R13 ;  /* 0x000000ffff147224 */ /* 0x002fe200078e0a0d */
[----:B0-----:R-:W-:Y:S02]  /*0720*/  @!UP0 ULEA UR6, UR7, UR6, 0x18 ;  /* 0x0000000607068291 */ /* 0x001fe4000f8ec03f */
[----:B------:R-:W-:Y:S01]  /*0730*/  ISETP.NE.AND P1, PT, R3, 0x3, PT ;  /* 0x000000030300780c */ /* 0x000fe20003f25270 */
[----:B------:R-:W-:Y:S01]  /*0740*/  VOTEU.ALL UP0, P0 ;  /* 0x00000000003f7886 */ /* 0x000fe20000000000 */
[----:B------:R-:W-:Y:S01]  /*0750*/  ISETP.LT.U32.AND P0, PT, R19, 0x2, !P2 ;  /* 0x000000021300780c */ /* 0x000fe20005701070 */
[----:B-----5:R-:W-:Y:S01]  /*0760*/  IMAD.MOV R11, RZ, RZ, -R11 ;  /* 0x000000ffff0b7224 */ /* 0x020fe200078e0a0b */
[----:B------:R-:W-:Y:S02]  /*0770*/  ISETP.EQ.OR P1, PT, R3, RZ, !P1 ;  /* 0x000000ff0300720c */ /* 0x000fe40004f22670 */
[C---:B------:R-:W-:Y:S01]  /*0780*/  ISETP.NE.AND P2, PT, R2.reuse, RZ, PT ;  /* 0x000000ff0200720c */ /* 0x040fe20003f45270 */
[----:B--2---:R-:W-:Y:S01]  /*0790*/  IMAD R0, R9, R20, R4 ;  /* 0x0000001409007224 */ /* 0x004fe200078e0204 */
[----:B------:R-:W-:Y:S01]  /*07a0*/  ISETP.EQ.AND P1, PT, R2, RZ, P1 ;  /* 0x000000ff0200720c */ /* 0x000fe20000f22270 */
[----:B---3--:R-:W-:Y:S01]  /*07b0*/  IMAD R7, R12, R11, UR8 ;  /* 0x000000080c077e24 */ /* 0x008fe2000f8e020b */
[----:B------:R-:W0:Y:S02]  /*07c0*/  FENCE.VIEW.ASYNC.S ;  /* 0x00000000000073c6 */ /* 0x000e240000000000 */
[----:B0-----:R0:W1:Y:S01]  /*07d0*/  @!UP0 SYNCS.EXCH.64 URZ, [UR6+0xc0], UR4 ;  /* 0x0000c004063f85b2 */ /* 0x0010620008000100 */
[----:B------:R-:W-:-:S02]  /*07e0*/  ISETP.NE.AND P4, PT, R0, R19, PT ;  /* 0x000000130000720c */ /* 0x000fc40003f85270 */
[----:B------:R-:W-:Y:S02]  /*07f0*/  SEL R18, RZ, 0x1, !P1 ;  /* 0x00000001ff127807 */ /* 0x000fe40004800000 */
[----:B------:R-:W-:Y:S02]  /*0800*/  ISETP.EQ.OR P4, PT, R7, RZ, !P4 ;  /* 0x000000ff0700720c */ /* 0x000fe40006782670 */
[----:B------:R-:W-:Y:S02]  /*0810*/  LOP3.LUT R0, R97, 0x7f, RZ, 0xc0, !PT ;  /* 0x0000007f61007812 */ /* 0x000fe400078ec0ff */
[----:B------:R-:W-:Y:S02]  /*0820*/  PLOP3.LUT P0, PT, P0, P4, PT, 0x80, 0x0 ;  /* 0x000000000000781c */ /* 0x000fe40000709070 */
[----:B------:R-:W-:Y:S02]  /*0830*/  SEL R18, R18, 0x2, P5 ;  /* 0x0000000212127807 */ /* 0x000fe40002800000 */
[----:B------:R-:W-:Y:S01]  /*0840*/  P2R R114, PR, RZ, 0x1 ;  /* 0x00000001ff727803 */ /* 0x000fe20000000000 */
[----:B------:R0:W2:Y:S01]  /*0850*/  @!UP1 SYNCS.EXCH.64 URZ, [UR6+0xc8], UR4 ;  /* 0x0000c804063f95b2 */ /* 0x0000a20008000100 */
[----:B------:R-:W-:Y:S01]  /*0860*/  NOP ;  /* 0x0000000000007918 */ /* 0x000fe20000000000 */
[----:B------:R-:W-:Y:S06]  /*0870*/  @!P3 BRA `(.L_x_4) ;  /* 0x000000000008b947 */ /* 0x000fec0003800000 */
[----:B-12-4-:R-:W-:Y:S01]  /*0880*/  UCGABAR_ARV ;  /* 0x00000000000079c7 */ /* 0x016fe20008000000 */
[----:B------:R-:W-:Y:S05]  /*0890*/  BRA `(.L_x_5) ;  /* 0x0000000000047947 */ /* 0x000fea0003800000 */
.L_x_4:
[----:B-12-4-:R-:W-:Y:S01]  /*08a0*/  NOP ;  /* 0x0000000000007918 */ /* 0x016fe20000000000 */
.L_x_5:
[----:B------:R-:W1:Y:S01]  /*08b0*/  LDC R2, c[0x0][0x65c] ;  /* 0x00019700ff027b82 */ /* 0x000e620000000800 */
[----:B------:R-:W-:Y:S01]  /*08c0*/  LOP3.LUT R5, R5, 0xffffefff, RZ, 0xc0, !PT ;  /* 0xffffefff05057812 */ /* 0x000fe200078ec0ff */
[----:B------:R-:W-:Y:S02]  /*08d0*/  IMAD.U32 R10, RZ, RZ, UR8 ;  /* 0x00000008ff0a7e24 */ /* 0x000fe4000f8e00ff */
[----:B------:R-:W-:Y:S01]  /*08e0*/  IMAD.MOV.U32 R11, RZ, RZ, RZ ;  /* 0x000000ffff0b7224 */ /* 0x000fe200078e00ff */
[----:B-1----:R-:W-:-:S13]  /*08f0*/  ISETP.NE.AND P1, PT, R2, 0x1, PT ;  /* 0x000000010200780c */ /* 0x002fda0003f25270 */
[----:B------:R-:W1:Y:S01]  /*0900*/  @P1 LDC R17, c[0x0][0x10] ;  /* 0x00000400ff111b82 */ /* 0x000e620000000800 */
[----:B------:R-:W-:Y:S01]  /*0910*/  @P1 LOP3.LUT R5, R5, 0x1000, RZ, 0xfc, !PT ;  /* 0x0000100005051812 */ /* 0x000fe200078efcff */
[----:B------:R-:W-:Y:S02]  /*0920*/  @P1 IMAD.MOV.U32 R5, RZ, RZ, RZ ;  /* 0x000000ffff051224 */ /* 0x000fe400078e00ff */
[----:B------:R-:W-:-:S04]  /*0930*/  @P1 IMAD.MOV.U32 R15, RZ, RZ, RZ ;  /* 0x000000ffff0f1224 */ /* 0x000fc800078e00ff */
[----:B------:R-:W2:Y:S01]  /*0940*/  @!P1 LDC R13, c[0x0][0xc] ;  /* 0x00000300ff0d9b82 */ /* 0x000ea20000000800 */
[----:B0-----:R-:W-:Y:S01]  /*0950*/  ULDC UR4, c[0x0][0xc] ;  /* 0x0000030000047ab9 */ /* 0x001fe20000000800 */
[----:B------:R-:W-:Y:S01]  /*0960*/  ULDC UR5, c[0x0][0x10] ;  /* 0x0000040000057ab9 */ /* 0x000fe20000000800 */
[----:B------:R-:W-:Y:S01]  /*0970*/  ULDC UR6, c[0x0][0x14] ;  /* 0x0000050000067ab9 */ /* 0x000fe20000000800 */
[----:B------:R-:W-:-:S04]  /*0980*/  UIMAD.WIDE.U32 UR4, UR4, UR5, URZ ;  /* 0x00000005040472a5 */ /* 0x000fc8000f8e003f */
[----:B------:R-:W-:Y:S02]  /*0990*/  UIMAD.WIDE.U32 UR36, UR4, UR6, URZ ;  /* 0x00000006042472a5 */ /* 0x000fe4000f8e003f */
[----:B------:R-:W-:-:S04]  /*09a0*/  UIMAD UR42, UR5, UR6, URZ ;  /* 0x00000006052a72a4 */ /* 0x000fc8000f8e023f */
[----:B------:R-:W-:Y:S01]  /*09b0*/  UIADD3 UR42, UR37, UR42, URZ ;  /* 0x0000002a252a7290 */ /* 0x000fe2000fffe03f */
[----:B-1----:R-:W-:-:S04]  /*09c0*/  @P1 IMAD.WIDE.U32 R16, R17, UR8, R4 ;  /* 0x0000000811101c25 */ /* 0x002fc8000f8e0004 */
[----:B------:R-:W-:Y:S02]  /*09d0*/  @P1 IMAD.IADD R17, R17, 0x1, R15 ;  /* 0x0000000111111824 */ /* 0x000fe400078e020f */
[----:B--2---:R-:W-:-:S04]  /*09e0*/  @!P1 IMAD.WIDE.U32 R10, R4, R13, R10 ;  /* 0x0000000d040a9225 */ /* 0x004fc800078e000a */
[----:B------:R-:W-:Y:S02]  /*09f0*/  @!P1 IMAD.MOV.U32 R16, RZ, RZ, R10 ;  /* 0x000000ffff109224 */ /* 0x000fe400078e000a */
[----:B------:R-:W-:Y:S01]  /*0a00*/  @!P1 IMAD.MOV.U32 R17, RZ, RZ, R11 ;  /* 0x000000ffff119224 */ /* 0x000fe200078e000b */
[----:B------:R-:W-:Y:S06]  /*0a10*/  @!P3 BRA `(.L_x_6) ;  /* 0x00000000000cb947 */ /* 0x000fec0003800000 */
[----:B------:R-:W-:Y:S01]  /*0a20*/  UCGABAR_WAIT ;  /* 0x0000000000007dc7 */ /* 0x000fe20008000000 */
[----:B------:R-:W-:Y:S01]  /*0a30*/  CCTL.IVALL ;  /* 0x00000000ff00798f */ /* 0x000fe20002000000 */
[----:B------:R-:W-:Y:S05]  /*0a40*/  BRA `(.L_x_7) ;  /* 0x0000000000047947 */ /* 0x000fea0003800000 */
.L_x_6:
[----:B------:R-:W-:Y:S06]  /*0a50*/  BAR.SYNC.DEFER_BLOCKING 0x0 ;  /* 0x0000000000007b1d */ /* 0x000fec0000010000 */
.L_x_7:
[----:B------:R-:W-:Y:S05]  /*0a60*/  @!P2 BRA `(.L_x_8) ;  /* 0x0000006400e8a947 */ /* 0x000fea0003800000 */
[----:B------:R-:W-:-:S13]  /*0a70*/  ISETP.GT.U32.AND P0, PT, R8, 0x1, PT ;  /* 0x000000010800780c */ /* 0x000fda0003f04070 */
[----:B------:R-:W-:Y:S05]  /*0a80*/  @P0 EXIT ;  /* 0x000000000000094d */ /* 0x000fea0003800000 */
[----:B------:R-:W-:Y:S01]  /*0a90*/  ULDC.64 UR4, c[0x0][0x650] ;  /* 0x0001940000047ab9 */ /* 0x000fe20000000a00 */
[----:B------:R-:W-:Y:S01]  /*0aa0*/  PRMT R3, RZ, 0x7610, R3 ;  /* 0x00007610ff037816 */ /* 0x000fe20000000003 */
[----:B------:R-:W-:Y:S01]  /*0ab0*/  IMAD.MOV.U32 R109, RZ, RZ, -0x1 ;  /* 0xffffffffff6d7424 */ /* 0x000fe200078e00ff */
[----:B------:R-:W-:Y:S01]  /*0ac0*/  ISETP.GE.U32.AND P0, PT, R16, UR4, PT ;  /* 0x0000000410007c0c */ /* 0x000fe2000bf06070 */
[----:B------:R-:W-:Y:S02]  /*0ad0*/  IMAD.MOV.U32 R101, RZ, RZ, -0x1 ;  /* 0xffffffffff657424 */ /* 0x000fe400078e00ff */
[----:B------:R-:W-:Y:S01]  /*0ae0*/  IMAD.MOV.U32 R23, RZ, RZ, -0x1 ;  /* 0xffffffffff177424 */ /* 0x000fe200078e00ff */
[----:B------:R-:W-:-:S13]  /*0af0*/  ISETP.GE.U32.AND.EX P0, PT, R17, UR5, PT, P0 ;  /* 0x0000000511007c0c */ /* 0x000fda000bf06100 */
[----:B------:R-:W-:Y:S05]  /*0b00*/  @P0 BRA `(.L_x_9) ;  /* 0x00000004002c0947 */ /* 0x000fea0003800000 */
[----:B------:R-:W0:Y:S01]  /*0b10*/  LDC.64 R22, c[0x0][0x628] ;  /* 0x00018a00ff167b82 */ /* 0x000e220000000a00 */
[----:B------:R-:W-:Y:S02]  /*0b20*/  IMAD.MOV.U32 R10, RZ, RZ, R16 ;  /* 0x000000ffff0a7224 */ /* 0x000fe400078e0010 */
[----:B------:R-:W-:-:S05]  /*0b30*/  IMAD.MOV.U32 R11, RZ, RZ, R17 ;  /* 0x000000ffff0b7224 */ /* 0x000fca00078e0011 */
[----:B------:R-:W1:Y:S08]  /*0b40*/  LDC R8, c[0x0][0x630] ;  /* 0x00018c00ff087b82 */ /* 0x000e700000000800 */
[----:B------:R-:W2:Y:S01]  /*0b50*/  LDC.64 R24, c[0x0][0x620] ;  /* 0x00018800ff187b82 */ /* 0x000ea20000000a00 */
[----:B0-----:R-:W-:-:S04]  /*0b60*/  ISETP.NE.U32.AND P0, PT, R22, RZ, PT ;  /* 0x000000ff1600720c */ /* 0x001fc80003f05070 */
[----:B------:R-:W-:-:S13]  /*0b70*/  ISETP.NE.AND.EX P0, PT, R23, RZ, PT, P0 ;  /* 0x000000ff1700720c */ /* 0x000fda0003f05300 */
[----:B-12---:R-:W-:Y:S05]  /*0b80*/  @!P0 BRA `(.L_x_10) ;  /* 0x0000000000288947 */ /* 0x006fea0003800000 */
[----:B------:R-:W0:Y:S02]  /*0b90*/  LDC R3, c[0x0][0x634] ;  /* 0x00018d00ff037b82 */ /* 0x000e240000000800 */
[----:B0-----:R-:W-:-:S05]  /*0ba0*/  IADD3 R3, P0, R16, R3, RZ ;  /* 0x0000000310037210 */ /* 0x001fca0007f1e0ff */
[----:B------:R-:W-:-:S04]  /*0bb0*/  IMAD.X R21, RZ, RZ, R17, P0 ;  /* 0x000000ffff157224 */ /* 0x000fc800000e0611 */
[----:B------:R-:W-:-:S04]  /*0bc0*/  IMAD.WIDE.U32 R10, R21, R22, RZ ;  /* 0x00000016150a7225 */ /* 0x000fc800078e00ff */
[----:B------:R-:W-:-:S04]  /*0bd0*/  IMAD.WIDE.U32 R12, P0, R3, R23, R10 ;  /* 0x00000017030c7225 */ /* 0x000fc8000780000a */
[----:B------:R-:W-:-:S04]  /*0be0*/  IMAD.WIDE.U32 R10, R3, R22, RZ ;  /* 0x00000016030a7225 */ /* 0x000fc800078e00ff */
[----:B------:R-:W-:Y:S01]  /*0bf0*/  IMAD.X R15, RZ, RZ, RZ, P0 ;  /* 0x000000ffff0f7224 */ /* 0x000fe200000e06ff */
[----:B------:R-:W-:Y:S01]  /*0c00*/  IADD3 RZ, P0, R11, R12, RZ ;  /* 0x0000000c0bff7210 */ /* 0x000fe20007f1e0ff */
[----:B------:R-:W-:-:S04]  /*0c10*/  IMAD.MOV.U32 R14, RZ, RZ, R13 ;  /* 0x000000ffff0e7224 */ /* 0x000fc800078e000d */
[----:B------:R-:W-:-:S08]  /*0c20*/  IMAD.WIDE.U32.X R10, R21, R23, R14, P0 ;  /* 0x00000017150a7225 */ /* 0x000fd000000e040e */
.L_x_10:
[----:B------:R-:W0:Y:S01]  /*0c30*/  LDC.64 R28, c[0x0][0x640] ;  /* 0x00019000ff1c7b82 */ /* 0x000e220000000a00 */
[-CC-:B------:R-:W-:Y:S01]  /*0c40*/  SHF.R.U64 R27, R10, R8.reuse, R11.reuse ;  /* 0x000000080a1b7219 */ /* 0x180fe2000000120b */
[----:B------:R-:W-:Y:S01]  /*0c50*/  IMAD.MOV.U32 R23, RZ, RZ, 0x1 ;  /* 0x00000001ff177424 */ /* 0x000fe200078e00ff */
[----:B------:R-:W-:Y:S02]  /*0c60*/  SHF.R.U32.HI R3, RZ, R8, R11 ;  /* 0x00000008ff037219 */ /* 0x000fe4000001160b */
[----:B------:R-:W-:-:S03]  /*0c70*/  IADD3 R5, P0, RZ, -R27, RZ ;  /* 0x8000001bff057210 */ /* 0x000fc60007f1e0ff */
[----:B------:R-:W1:Y:S02]  /*0c80*/  LDC R12, c[0x0][0x618] ;  /* 0x00018600ff0c7b82 */ /* 0x000e640000000800 */
[----:B------:R-:W-:Y:S02]  /*0c90*/  IMAD.X R3, RZ, RZ, ~R3, P0 ;  /* 0x000000ffff037224 */ /* 0x000fe400000e0e03 */
[----:B------:R-:W-:-:S04]  /*0ca0*/  IMAD.WIDE.U32 R10, R5, R24, R16 ;  /* 0x00000018050a7225 */ /* 0x000fc800078e0010 */
[----:B------:R-:W2:Y:S01]  /*0cb0*/  LDC R22, c[0x0][0x608] ;  /* 0x00018200ff167b82 */ /* 0x000ea20000000800 */
[----:B------:R-:W-:Y:S02]  /*0cc0*/  IMAD R8, R3, R24, RZ ;  /* 0x0000001803087224 */ /* 0x000fe400078e02ff */
[----:B------:R-:W-:Y:S02]  /*0cd0*/  IMAD.MOV.U32 R3, RZ, RZ, -0x1 ;  /* 0xffffffffff037424 */ /* 0x000fe400078e00ff */
[----:B------:R-:W-:-:S03]  /*0ce0*/  IMAD R5, R5, R25, R8 ;  /* 0x0000001905057224 */ /* 0x000fc600078e0208 */
[----:B------:R-:W3:Y:S01]  /*0cf0*/  LDC R26, c[0x0][0x658] ;  /* 0x00019600ff1a7b82 */ /* 0x000ee20000000800 */
[----:B------:R-:W-:Y:S01]  /*0d00*/  IMAD.IADD R5, R11, 0x1, R5 ;  /* 0x000000010b057824 */ /* 0x000fe200078e0205 */
[----:B0-----:R-:W-:-:S04]  /*0d10*/  ISETP.NE.U32.AND P0, PT, R28, RZ, PT ;  /* 0x000000ff1c00720c */ /* 0x001fc80003f05070 */
[----:B------:R-:W-:Y:S02]  /*0d20*/  ISETP.NE.AND.EX P0, PT, R29, RZ, PT, P0 ;  /* 0x000000ff1d00720c */ /* 0x000fe40003f05300 */
[----:B------:R-:W0:Y:S01]  /*0d30*/  LDC R24, c[0x0][0x600] ;  /* 0x00018000ff187b82 */ /* 0x000e220000000800 */
[-CC-:B-1----:R-:W-:Y:S02]  /*0d40*/  SHF.R.U64 R14, R10, R12.reuse, R5.reuse ;  /* 0x0000000c0a0e7219 */ /* 0x182fe40000001205 */
[----:B------:R-:W-:-:S05]  /*0d50*/  SHF.R.U32.HI R5, RZ, R12, R5 ;  /* 0x0000000cff057219 */ /* 0x000fca0000011605 */
[----:B------:R-:W1:Y:S01]  /*0d60*/  LDC R15, c[0x0][0x648] ;  /* 0x00019200ff0f7b82 */ /* 0x000e620000000800 */
[-CC-:B--2---:R-:W-:Y:S02]  /*0d70*/  SHF.R.U64 R31, R14, R22.reuse, R5.reuse ;  /* 0x000000160e1f7219 */ /* 0x184fe40000001205 */
[----:B------:R-:W-:Y:S01]  /*0d80*/  SHF.R.U32.HI R5, RZ, R22, R5 ;  /* 0x00000016ff057219 */ /* 0x000fe20000011605 */
[----:B------:R-:W-:-:S04]  /*0d90*/  IMAD R22, R9, R20, R4 ;  /* 0x0000001409167224 */ /* 0x000fc800078e0204 */
[----:B------:R-:W2:Y:S01]  /*0da0*/  LDC R21, c[0x0][0x638] ;  /* 0x00018e00ff157b82 */ /* 0x000ea20000000800 */
[-CC-:B---3--:R-:W-:Y:S02]  /*0db0*/  SHF.R.U64 R20, R31, R26.reuse, R5.reuse ;  /* 0x0000001a1f147219 */ /* 0x188fe40000001205 */
[-C--:B------:R-:W-:Y:S02]  /*0dc0*/  SHF.L.U32 R3, R3, R26.reuse, RZ ;  /* 0x0000001a03037219 */ /* 0x080fe400000006ff */
[----:B------:R-:W-:Y:S01]  /*0dd0*/  SHF.R.U32.HI R5, RZ, R26, R5 ;  /* 0x0000001aff057219 */ /* 0x000fe20000011605 */
[----:B------:R-:W-:Y:S01]  /*0de0*/  IMAD.MOV.U32 R4, RZ, RZ, R20 ;  /* 0x000000ffff047224 */ /* 0x000fe200078e0014 */
[----:B------:R-:W-:Y:S01]  /*0df0*/  LOP3.LUT R12, RZ, R3, RZ, 0x33, !PT ;  /* 0x00000003ff0c7212 */ /* 0x000fe200078e33ff */
[----:B------:R-:W3:Y:S01]  /*0e00*/  LDC R25, c[0x0][0x610] ;  /* 0x00018400ff197b82 */ /* 0x000ee20000000800 */
[----:B------:R-:W-:Y:S05]  /*0e10*/  @!P0 BRA `(.L_x_11) ;  /* 0x0000000000288947 */ /* 0x000fea0003800000 */
[----:B------:R-:W4:Y:S02]  /*0e20*/  LDC R3, c[0x0][0x64c] ;  /* 0x00019300ff037b82 */ /* 0x000f240000000800 */
[----:B----4-:R-:W-:-:S05]  /*0e30*/  IADD3 R3, P0, R20, R3, RZ ;  /* 0x0000000314037210 */ /* 0x010fca0007f1e0ff */
        /* <DEDUP_REMOVED lines=8> */
.L_x_11:
[----:B-1----:R-:W-:Y:S01]  /*0ec0*/  SHF.R.U64 R4, R4, R15, R5 ;  /* 0x0000000f04047219 */ /* 0x002fe20000001205 */
[----:B0-----:R-:W-:Y:S01]  /*0ed0*/  VIADD R5, R24, 0xffffffff ;  /* 0xffffffff18057836 */ /* 0x001fe20000000000 */
[----:B------:R-:W-:Y:S01]  /*0ee0*/  SHF.L.U32 R3, R23, R26, RZ ;  /* 0x0000001a17037219 */ /* 0x000fe200000006ff */
[----:B------:R-:W-:Y:S01]  /*0ef0*/  IMAD.MOV.U32 R23, RZ, RZ, R27 ;  /* 0x000000ffff177224 */ /* 0x000fe200078e001b */
[----:B------:R-:W-:Y:S01]  /*0f00*/  LOP3.LUT R12, R31, R12, RZ, 0xc0, !PT ;  /* 0x0000000c1f0c7212 */ /* 0x000fe200078ec0ff */
[----:B------:R-:W-:Y:S01]  /*0f10*/  IMAD.MOV R8, RZ, RZ, -R4 ;  /* 0x000000ffff087224 */ /* 0x000fe200078e0a04 */
[----:B------:R-:W-:-:S03]  /*0f20*/  SEL R7, R7, R22, !P1 ;  /* 0x0000001607077207 */ /* 0x000fc60004800000 */
[----:B------:R-:W-:Y:S01]  /*0f30*/  IMAD R12, R3, R4, R12 ;  /* 0x00000004030c7224 */ /* 0x000fe200078e020c */
[----:B------:R-:W-:Y:S01]  /*0f40*/  LOP3.LUT R4, R14, R5, RZ, 0xc0, !PT ;  /* 0x000000050e047212 */ /* 0x000fe200078ec0ff */
[----:B--2---:R-:W-:Y:S02]  /*0f50*/  IMAD R3, R8, R21, R20 ;  /* 0x0000001508037224 */ /* 0x004fe400078e0214 */
[----:B---3--:R-:W-:Y:S02]  /*0f60*/  IMAD R7, R12, R25, R7 ;  /* 0x000000190c077224 */ /* 0x008fe400078e0207 */
[----:B------:R-:W-:Y:S02]  /*0f70*/  IMAD.MOV.U32 R5, RZ, RZ, 0x1 ;  /* 0x00000001ff057424 */ /* 0x000fe400078e00ff */
[----:B------:R-:W-:-:S03]  /*0f80*/  IMAD R4, R3, R24, R4 ;  /* 0x0000001803047224 */ /* 0x000fc600078e0204 */
[----:B------:R-:W-:Y:S02]  /*0f90*/  PRMT R3, R5, 0x7610, R3 ;  /* 0x0000761005037816 */ /* 0x000fe40000000003 */
[----:B------:R-:W-:Y:S02]  /*0fa0*/  SEL R101, R4, R7, !P1 ;  /* 0x0000000704657207 */ /* 0x000fe40004800000 */
[----:B------:R-:W-:-:S07]  /*0fb0*/  SEL R109, R7, R4, !P1 ;  /* 0x00000004076d7207 */ /* 0x000fce0004800000 */
.L_x_9:
[----:B------:R-:W-:-:S08]  /*0fc0*/  NOP ;  /* 0x0000000000007918 */ /* 0x000fd00000000000 */
[----:B------:R-:W0:Y:S02]  /*0fd0*/  USETMAXREG.TRY_ALLOC.CTAPOOL UP0, 0xe8 ;  /* 0x000000e8000079c8 */ /* 0x000e240008000600 */
[----:B0-----:R-:W-:-:S13]  /*0fe0*/  PLOP3.LUT P0, PT, PT, PT, UP0, 0x80, 0x0 ;  /* 0x000000000000781c */ /* 0x001fda0003f0f008 */
[----:B------:R-:W-:Y:S05]  /*0ff0*/  @!P0 BRA `(.L_x_9) ;  /* 0xfffffffc00f08947 */ /* 0x000fea000383ffff */
[----:B------:R-:W-:Y:S01]  /*1000*/  ULDC.64 UR4, c[0x0][0x598] ;  /* 0x0001660000047ab9 */ /* 0x000fe20000000a00 */
[----:B------:R-:W-:Y:S01]  /*1010*/  ULDC.64 UR38, c[0x0][0x208] ;  /* 0x0000820000267ab9 */ /* 0x000fe20000000a00 */
[----:B------:R-:W-:-:S04]  /*1020*/  ISETP.NE.U32.AND P0, PT, RZ, UR4, PT ;  /* 0x00000004ff007c0c */ /* 0x000fc8000bf05070 */
[----:B------:R-:W-:-:S13]  /*1030*/  ISETP.NE.AND.EX P0, PT, RZ, UR5, PT, P0 ;  /* 0x00000005ff007c0c */ /* 0x000fda000bf05300 */
[----:B------:R-:W-:Y:S05]  /*1040*/  @!P0 BRA `(.L_x_12) ;  /* 0x00000000001c8947 */ /* 0x000fea0003800000 */
[----:B------:R-:W0:Y:S02]  /*1050*/  LDC.64 R4, c[0x0][0x598] ;  /* 0x00016600ff047b82 */ /* 0x000e240000000a00 */
[----:B0-----:R-:W2:Y:S02]  /*1060*/  LDG.E.64 R4, desc[UR38][R4.64] ;  /* 0x0000002604047981 */ /* 0x001ea4000c1e1b00 */
[----:B--2---:R-:W-:-:S04]  /*1070*/  ISETP.NE.U32.AND P0, PT, R4, RZ, PT ;  /* 0x000000ff0400720c */ /* 0x004fc80003f05070 */
[----:B------:R-:W-:-:S13]  /*1080*/  ISETP.NE.AND.EX P0, PT, R5, RZ, PT, P0 ;  /* 0x000000ff0500720c */ /* 0x000fda0003f05300 */
[----:B------:R-:W-:Y:S05]  /*1090*/  @!P0 BRA `(.L_x_12) ;  /* 0x0000000000088947 */ /* 0x000fea0003800000 */
[----:B------:R0:W5:Y:S01]  /*10a0*/  LD.E R22, desc[UR38][R4.64] ;  /* 0x0000002604167980 */ /* 0x000162000c101900 */
[----:B------:R-:W-:Y:S05]  /*10b0*/  BRA `(.L_x_13) ;  /* 0x0000000000247947 */ /* 0x000fea0003800000 */
.L_x_12:
[----:B------:R-:W-:Y:S02]  /*10c0*/  ULDC.64 UR4, c[0x0][0x588] ;  /* 0x0001620000047ab9 */ /* 0x000fe40000000a00 */
[----:B------:R-:W-:-:S04]  /*10d0*/  ISETP.NE.U32.AND P0, PT, RZ, UR4, PT ;  /* 0x00000004ff007c0c */ /* 0x000fc8000bf05070 */
[----:B------:R-:W-:-:S13]  /*10e0*/  ISETP.NE.AND.EX P0, PT, RZ, UR5, PT, P0 ;  /* 0x00000005ff007c0c */ /* 0x000fda000bf05300 */
[----:B------:R-:W-:Y:S05]  /*10f0*/  @!P0 BRA `(.L_x_14) ;  /* 0x00000000000c8947 */ /* 0x000fea0003800000 */
[----:B------:R-:W0:Y:S02]  /*1100*/  LDC.64 R4, c[0x0][0x588] ;  /* 0x00016200ff047b82 */ /* 0x000e240000000a00 */
[----:B0-----:R1:W5:Y:S01]  /*1110*/  LDG.E R22, desc[UR38][R4.64] ;  /* 0x0000002604167981 */ /* 0x001362000c1e1900 */
[----:B------:R-:W-:Y:S05]  /*1120*/  BRA `(.L_x_13) ;  /* 0x0000000000087947 */ /* 0x000fea0003800000 */
.L_x_14:
[----:B------:R-:W-:Y:S02]  /*1130*/  ULDC UR4, c[0x0][0x580] ;  /* 0x0001600000047ab9 */ /* 0x000fe40000000800 */
[----:B------:R-:W-:-:S07]  /*1140*/  IMAD.U32 R22, RZ, RZ, UR4 ;  /* 0x00000004ff167e24 */ /* 0x000fce000f8e00ff */
.L_x_13:
[----:B------:R-:W-:Y:S02]  /*1150*/  ULDC.64 UR4, c[0x0][0x5a0] ;  /* 0x0001680000047ab9 */ /* 0x000fe40000000a00 */
[----:B------:R-:W-:-:S04]  /*1160*/  ISETP.NE.U32.AND P0, PT, RZ, UR4, PT ;  /* 0x00000004ff007c0c */ /* 0x000fc8000bf05070 */
[----:B------:R-:W-:-:S13]  /*1170*/  ISETP.NE.AND.EX P0, PT, RZ, UR5, PT, P0 ;  /* 0x00000005ff007c0c */ /* 0x000fda000bf05300 */
[----:B------:R-:W-:Y:S05]  /*1180*/  @!P0 BRA `(.L_x_15) ;  /* 0x00000000001c8947 */ /* 0x000fea0003800000 */
[----:B01----:R-:W0:Y:S02]  /*1190*/  LDC.64 R4, c[0x0][0x5a0] ;  /* 0x00016800ff047b82 */ /* 0x003e240000000a00 */
[----:B0-----:R-:W2:Y:S02]  /*11a0*/  LDG.E.64 R4, desc[UR38][R4.64] ;  /* 0x0000002604047981 */ /* 0x001ea4000c1e1b00 */
[----:B--2---:R-:W-:-:S04]  /*11b0*/  ISETP.NE.U32.AND P0, PT, R4, RZ, PT ;  /* 0x000000ff0400720c */ /* 0x004fc80003f05070 */
[----:B------:R-:W-:-:S13]  /*11c0*/  ISETP.NE.AND.EX P0, PT, R5, RZ, PT, P0 ;  /* 0x000000ff0500720c */ /* 0x000fda0003f05300 */
[----:B------:R-:W-:Y:S05]  /*11d0*/  @!P0 BRA `(.L_x_15) ;  /* 0x0000000000088947 */ /* 0x000fea0003800000 */
[----:B------:R0:W5:Y:S01]  /*11e0*/  LD.E R90, desc[UR38][R4.64] ;  /* 0x00000026045a7980 */ /* 0x000162000c101900 */
[----:B------:R-:W-:Y:S05]  /*11f0*/  BRA `(.L_x_16) ;  /* 0x0000000000247947 */ /* 0x000fea0003800000 */
.L_x_15:
[----:B------:R-:W-:Y:S02]  /*1200*/  ULDC.64 UR4, c[0x0][0x590] ;  /* 0x0001640000047ab9 */ /* 0x000fe40000000a00 */
[----:B------:R-:W-:-:S04]  /*1210*/  ISETP.NE.U32.AND P0, PT, RZ, UR4, PT ;  /* 0x00000004ff007c0c */ /* 0x000fc8000bf05070 */
[----:B------:R-:W-:-:S13]  /*1220*/  ISETP.NE.AND.EX P0, PT, RZ, UR5, PT, P0 ;  /* 0x00000005ff007c0c */ /* 0x000fda000bf05300 */
[----:B------:R-:W-:Y:S05]  /*1230*/  @!P0 BRA `(.L_x_17) ;  /* 0x00000000000c8947 */ /* 0x000fea0003800000 */
[----:B------:R-:W2:Y:S02]  /*1240*/  LDC.64 R90, c[0x0][0x590] ;  /* 0x00016400ff5a7b82 */ /* 0x000ea40000000a00 */
[----:B--2---:R2:W5:Y:S01]  /*1250*/  LDG.E R90, desc[UR38][R90.64] ;  /* 0x000000265a5a7981 */ /* 0x004562000c1e1900 */
[----:B------:R-:W-:Y:S05]  /*1260*/  BRA `(.L_x_16) ;  /* 0x0000000000087947 */ /* 0x000fea0003800000 */
.L_x_17:
[----:B------:R-:W-:Y:S02]  /*1270*/  ULDC UR4, c[0x0][0x584] ;  /* 0x0001610000047ab9 */ /* 0x000fe40000000800 */
[----:B------:R-:W-:-:S07]  /*1280*/  IMAD.U32 R90, RZ, RZ, UR4 ;  /* 0x00000004ff5a7e24 */ /* 0x000fce000f8e00ff */
.L_x_16:
[----:B------:R-:W-:-:S13]  /*1290*/  LOP3.LUT P0, RZ, R3, 0xff, RZ, 0xc0, !PT ;  /* 0x000000ff03ff7812 */ /* 0x000fda000780c0ff */
[----:B------:R-:W-:Y:S05]  /*12a0*/  @!P0 EXIT ;  /* 0x000000000000894d */ /* 0x000fea0003800000 */
[----:B------:R-:W3:Y:S01]  /*12b0*/  LDC R95, c[0x0][0x658] ;  /* 0x00019600ff5f7b82 */ /* 0x000ee20000000800 */
[----:B------:R-:W-:Y:S01]  /*12c0*/  LOP3.LUT R6, R6, 0x1, RZ, 0xc0, !PT ;  /* 0x0000000106067812 */ /* 0x000fe200078ec0ff */
[----:B------:R-:W-:Y:S01]  /*12d0*/  ULDC.64 UR6, c[0x0][0x288] ;  /* 0x0000a20000067ab9 */ /* 0x000fe20000000a00 */
[----:B------:R-:W-:Y:S01]  /*12e0*/  SHF.R.U32.HI R3, RZ, 0x2, R97 ;  /* 0x00000002ff037819 */ /* 0x000fe20000011661 */
[----:B------:R-:W-:Y:S01]  /*12f0*/  UIADD3 UR4, UR7, 0x1f, URZ ;  /* 0x0000001f07047890 */ /* 0x000fe2000fffe03f */
[----:B------:R-:W-:Y:S01]  /*1300*/  SHF.R.U32.HI R0, RZ, 0x1, R0 ;  /* 0x00000001ff007819 */ /* 0x000fe20000011600 */
[----:B------:R-:W-:Y:S01]  /*1310*/  IMAD.SHL.U32 R88, R6, 0x40, RZ ;  /* 0x0000004006587824 */ /* 0x000fe200078e00ff */
[----:B------:R-:W-:Y:S01]  /*1320*/  LOP3.LUT R3, R3, 0x7, RZ, 0xc0, !PT ;  /* 0x0000000703037812 */ /* 0x000fe200078ec0ff */
[----:B01----:R-:W0:Y:S01]  /*1330*/  LDC.64 R4, c[0x0][0x5c8] ;  /* 0x00017200ff047b82 */ /* 0x003e220000000a00 */
[----:B------:R-:W-:Y:S01]  /*1340*/  USHF.R.S32.HI UR5, URZ, 0x1f, UR4 ;  /* 0x0000001f3f057899 */ /* 0x000fe20008011404 */
[----:B------:R-:W-:Y:S01]  /*1350*/  LOP3.LUT R0, R0, 0x30, RZ, 0xc0, !PT ;  /* 0x0000003000007812 */ /* 0x000fe200078ec0ff */
[----:B------:R-:W-:Y:S01]  /*1360*/  IMAD.MOV.U32 R8, RZ, RZ, 0x1 ;  /* 0x00000001ff087424 */ /* 0x000fe200078e00ff */
[--C-:B------:R-:W-:Y:S01]  /*1370*/  LOP3.LUT R88, R88, 0x40, R3.reuse, 0xe2, !PT ;  /* 0x0000004058587812 */ /* 0x100fe200078ee203 */
[----:B------:R-:W-:Y:S01]  /*1380*/  ULEA.HI UR5, UR5, UR4, URZ, 0x5 ;  /* 0x0000000405057291 */ /* 0x000fe2000f8f283f */
[-C--:B------:R-:W-:Y:S01]  /*1390*/  IADD3 R3, RZ, -R0.reuse, -R3 ;  /* 0x80000000ff037210 */ /* 0x080fe20007ffe803 */
[----:B------:R-:W-:Y:S01]  /*13a0*/  IMAD.U32 R7, RZ, RZ, UR6 ;  /* 0x00000006ff077e24 */ /* 0x000fe2000f8e00ff */
[----:B------:R-:W-:Y:S01]  /*13b0*/  LOP3.LUT R88, R88, R0, RZ, 0xfc, !PT ;  /* 0x0000000058587212 */ /* 0x000fe200078efcff */
[----:B------:R-:W-:Y:S01]  /*13c0*/  IMAD.MOV.U32 R0, RZ, RZ, -0x1 ;  /* 0xffffffffff007424 */ /* 0x000fe200078e00ff */
[----:B------:R-:W-:Y:S01]  /*13d0*/  USHF.R.S32.HI UR43, URZ, 0x5, UR5 ;  /* 0x000000053f2b7899 */ /* 0x000fe20008011405 */
[C---:B------:R-:W-:Y:S01]  /*13e0*/  LOP3.LUT R96, R97.reuse, 0x3, RZ, 0xc0, !PT ;  /* 0x0000000361607812 */ /* 0x040fe200078ec0ff */
[----:B------:R-:W-:Y:S01]  /*13f0*/  IMAD R3, R6, -0x40, R3 ;  /* 0xffffffc006037824 */ /* 0x000fe200078e0203 */
[C---:B------:R-:W-:Y:S01]  /*1400*/  LOP3.LUT R98, R97.reuse, 0x80, RZ, 0xc0, !PT ;  /* 0x0000008061627812 */ /* 0x040fe200078ec0ff */
[----:B------:R-:W-:Y:S01]  /*1410*/  UISETP.LT.AND UP0, UPT, UR43, 0x1, UPT ;  /* 0x000000012b00788c */ /* 0x000fe2000bf01270 */
[----:B------:R-:W-:Y:S01]  /*1420*/  IMAD.SHL.U32 R97, R97, 0x2, RZ ;  /* 0x0000000261617824 */ /* 0x000fe200078e00ff */
[-C--:B---3--:R-:W-:Y:S01]  /*1430*/  SHF.L.U32 R0, R0, R95.reuse, RZ ;  /* 0x0000005f00007219 */ /* 0x088fe200000006ff */
[----:B------:R-:W-:Y:S01]  /*1440*/  ULDC UR4, c[0x0][0x284] ;  /* 0x0000a10000047ab9 */ /* 0x000fe20000000800 */
[----:B------:R-:W-:Y:S01]  /*1450*/  USEL UR44, UR43, 0x1, UP0 ;  /* 0x000000012b2c7887 */ /* 0x000fe20008000000 */
[----:B------:R-:W-:Y:S01]  /*1460*/  IMAD R96, R96, -0x2, R7 ;  /* 0xfffffffe60607824 */ /* 0x000fe200078e0207 */
[----:B------:R-:W-:Y:S01]  /*1470*/  SHF.L.U32 R95, R8, R95, RZ ;  /* 0x0000005f085f7219 */ /* 0x000fe200000006ff */
[----:B------:R-:W-:Y:S01]  /*1480*/  VIADD R100, R3, UR4 ;  /* 0x0000000403647c36 */ /* 0x000fe20008000000 */
[----:B------:R-:W-:Y:S01]  /*1490*/  LOP3.LUT R115, R18, 0x1, RZ, 0xfc, !PT ;  /* 0x0000000112737812 */ /* 0x000fe200078efcff */
[----:B------:R-:W-:Y:S01]  /*14a0*/  IMAD.MOV.U32 R89, RZ, RZ, RZ ;  /* 0x000000ffff597224 */ /* 0x000fe200078e00ff */
[C-C-:B0-----:R-:W-:Y:S01]  /*14b0*/  SHF.L.U64.HI R93, R4.reuse, 0x7, R5.reuse ;  /* 0x00000007045d7819 */ /* 0x141fe20000010205 */
[C---:B------:R-:W-:Y:S01]  /*14c0*/  IMAD.SHL.U32 R92, R4.reuse, 0x80, RZ ;  /* 0x00000080045c7824 */ /* 0x040fe200078e00ff */
[C---:B------:R-:W-:Y:S01]  /*14d0*/  SHF.L.U64.HI R94, R4.reuse, 0x3, R5 ;  /* 0x00000003045e7819 */ /* 0x040fe20000010205 */
[----:B--2---:R-:W-:Y:S01]  /*14e0*/  IMAD.SHL.U32 R91, R4, 0x8, RZ ;  /* 0x00000008045b7824 */ /* 0x004fe200078e00ff */
[----:B------:R-:W-:Y:S01]  /*14f0*/  SHF.R.U32.HI R98, RZ, 0x7, R98 ;  /* 0x00000007ff627819 */ /* 0x000fe20000011662 */
[----:B------:R-:W-:Y:S01]  /*1500*/  UIADD3 UR44, UR43, -UR44, URZ ;  /* 0x8000002c2b2c7290 */ /* 0x000fe2000fffe03f */
[----:B------:R-:W-:Y:S01]  /*1510*/  LOP3.LUT R99, RZ, R0, RZ, 0x33, !PT ;  /* 0x00000000ff637212 */ /* 0x000fe200078e33ff */
[----:B------:R-:W-:Y:S01]  /*1520*/  UMOV UR40, URZ ;  /* 0x0000003f00287c82 */ /* 0x000fe20008000000 */
[----:B------:R-:W-:-:S09]  /*1530*/  UMOV UR41, URZ ;  /* 0x0000003f00297c82 */ /* 0x000fd20008000000 */
.L_x_161:
[----:B0-----:R-:W0:Y:S01]  /*1540*/  SHFL.IDX PT, R0, R98, RZ, 0x1f ;  /* 0x00001fff62007589 */ /* 0x001e2200000e0000 */
[----:B-1----:R-:W1:Y:S01]  /*1550*/  S2UR UR7, SR_CgaCtaId ;  /* 0x00000000000779c3 */ /* 0x002e620000008800 */
[----:B------:R-:W-:Y:S01]  /*1560*/  UMOV UR6, 0x400 ;  /* 0x0000040000067882 */ /* 0x000fe20000000000 */
[----:B0-----:R-:W-:Y:S01]  /*1570*/  R2UR UR4, R0 ;  /* 0x00000000000472ca */ /* 0x001fe200000e0000 */
[----:B-1----:R-:W-:-:S12]  /*1580*/  ULEA UR6, UR7, UR6, 0x18 ;  /* 0x0000000607067291 */ /* 0x002fd8000f8ec03f */
[----:B------:R-:W-:-:S04]  /*1590*/  ULEA.HI UR5, UR4, UR4, URZ, 0x1 ;  /* 0x0000000404057291 */ /* 0x000fc8000f8f083f */
[----:B------:R-:W-:-:S04]  /*15a0*/  ULOP3.LUT UR5, UR5, 0xffffe, URZ, 0xc0, !UPT ;  /* 0x000ffffe05057892 */ /* 0x000fc8000f8ec03f */
[----:B------:R-:W-:-:S03]  /*15b0*/  UIADD3 UR5, UR4, -UR5, URZ ;  /* 0x8000000504057290 */ /* 0x000fc6000fffe03f */
[----:B------:R-:W-:Y:S01]  /*15c0*/  ULDC UR4, c[0x0][0x28c] ;  /* 0x0000a30000047ab9 */ /* 0x000fe20000000800 */
[----:B------:R-:W-:Y:S01]  /*15d0*/  ULEA UR5, UR5, UR6, 0xc ;  /* 0x0000000605057291 */ /* 0x000fe2000f8e603f */
[----:B------:R-:W-:-:S03]  /*15e0*/  ISETP.LT.AND P0, PT, RZ, UR4, PT ;  /* 0x00000004ff007c0c */ /* 0x000fc6000bf01270 */
[----:B------:R-:W-:-:S04]  /*15f0*/  UIADD3 UR5, UR5, 0x180, URZ ;  /* 0x0000018005057890 */ /* 0x000fc8000fffe03f */
[----:B------:R-:W-:-:S04]  /*1600*/  USHF.R.U32.HI UR5, URZ, 0x4, UR5 ;  /* 0x000000043f057899 */ /* 0x000fc80008011605 */
[----:B------:R-:W-:-:S04]  /*1610*/  ULOP3.LUT UR5, UR5, 0x3fff, URZ, 0xc0, !UPT ;  /* 0x00003fff05057892 */ /* 0x000fc8000f8ec03f */
[----:B------:R-:W-:Y:S01]  /*1620*/  ULOP3.LUT UR45, UR5, 0x10000, URZ, 0xfc, !UPT ;  /* 0x00010000052d7892 */ /* 0x000fe2000f8efc3f */
[----:B--2345:R-:W-:Y:S11]  /*1630*/  @P0 BRA `(.L_x_18) ;  /* 0x0000000000400947 */ /* 0x03cff60003800000 */
[----:B------:R-:W-:Y:S01]  /*1640*/  MOV R0, 0x0 ;  /* 0x0000000000007802 */ /* 0x000fe20000000f00 */
[----:B------:R-:W-:Y:S01]  /*1650*/  ULDC.64 UR4, c[0x4][0x68] ;  /* 0x01001a0000047ab9 */ /* 0x000fe20000000a00 */
[----:B------:R-:W-:Y:S01]  /*1660*/  ULDC.64 UR6, c[0x4][0x8] ;  /* 0x0100020000067ab9 */ /* 0x000fe20000000a00 */
[----:B------:R-:W-:Y:S01]  /*1670*/  IMAD.U32 R4, RZ, RZ, UR4 ;  /* 0x00000004ff047e24 */ /* 0x000fe2000f8e00ff */
[----:B------:R0:W1:Y:S01]  /*1680*/  LDC.64 R14, c[0x4][R0] ;  /* 0x01000000000e7b82 */ /* 0x0000620000000a00 */
[----:B------:R-:W-:Y:S01]  /*1690*/  IMAD.U32 R5, RZ, RZ, UR5 ;  /* 0x00000005ff057e24 */ /* 0x000fe2000f8e00ff */
[----:B------:R-:W-:Y:S01]  /*16a0*/  ULDC.64 UR4, c[0x4][0x70] ;  /* 0x01001c0000047ab9 */ /* 0x000fe20000000a00 */
[----:B------:R-:W-:Y:S02]  /*16b0*/  IMAD.U32 R10, RZ, RZ, UR6 ;  /* 0x00000006ff0a7e24 */ /* 0x000fe4000f8e00ff */
[----:B------:R-:W-:Y:S02]  /*16c0*/  IMAD.U32 R6, RZ, RZ, UR4 ;  /* 0x00000004ff067e24 */ /* 0x000fe4000f8e00ff */
[----:B------:R-:W-:-:S02]  /*16d0*/  IMAD.U32 R7, RZ, RZ, UR5 ;  /* 0x00000005ff077e24 */ /* 0x000fc4000f8e00ff */
[----:B------:R-:W-:Y:S02]  /*16e0*/  IMAD.U32 R11, RZ, RZ, UR7 ;  /* 0x00000007ff0b7e24 */ /* 0x000fe4000f8e00ff */
[----:B------:R-:W-:Y:S02]  /*16f0*/  IMAD.MOV.U32 R8, RZ, RZ, 0x1e1 ;  /* 0x000001e1ff087424 */ /* 0x000fe400078e00ff */
[----:B------:R-:W-:Y:S02]  /*1700*/  IMAD.MOV.U32 R12, RZ, RZ, 0x1 ;  /* 0x00000001ff0c7424 */ /* 0x000fe400078e00ff */
[----:B0-----:R-:W-:-:S07]  /*1710*/  IMAD.MOV.U32 R13, RZ, RZ, RZ ;  /* 0x000000ffff0d7224 */ /* 0x001fce00078e00ff */
[----:B------:R-:W-:-:S07]  /*1720*/  LEPC R20, `(.L_x_18) ;  /* 0x000000001014794e */ /* 0x000fce0000000000 */
[----:B-1---5:R-:W-:Y:S05]  /*1730*/  CALL.ABS.NOINC R14 ;  /* 0x000000000e007343 */ /* 0x022fea0003c00000 */
.L_x_18:
[----:B------:R-:W-:-:S13]  /*1740*/  ISETP.NE.AND P0, PT, R115, 0x3, PT ;  /* 0x000000037300780c */ /* 0x000fda0003f05270 */
[----:B------:R-:W-:Y:S05]  /*1750*/  @!P0 BRA `(.L_x_19) ;  /* 0x0000000000048947 */ /* 0x000fea0003800000 */
[----:B------:R-:W-:Y:S01]  /*1760*/  BPT.TRAP 0x1 ;  /* 0x000000040000795c */ /* 0x000fe20000300000 */
.L_x_19:
[----:B------:R-:W0:Y:S01]  /*1770*/  S2UR UR5, SR_CgaCtaId ;  /* 0x00000000000579c3 */ /* 0x000e220000008800 */
[----:B------:R-:W-:Y:S01]  /*1780*/  UMOV UR4, 0x400 ;  /* 0x0000040000047882 */ /* 0x000fe20000000000 */
[----:B------:R-:W-:Y:S02]  /*1790*/  IMAD.U32 R0, RZ, RZ, UR40 ;  /* 0x00000028ff007e24 */ /* 0x000fe4000f8e00ff */
[----:B------:R-:W-:-:S03]  /*17a0*/  IMAD.U32 R3, RZ, RZ, UR41 ;  /* 0x00000029ff037e24 */ /* 0x000fc6000f8e00ff */
[----:B------:R-:W-:Y:S01]  /*17b0*/  SHF.L.U32 R0, R0, 0x1f, RZ ;  /* 0x0000001f00007819 */ /* 0x000fe200000006ff */
[----:B0-----:R-:W-:-:S06]  /*17c0*/  ULEA UR4, UR5, UR4, 0x18 ;  /* 0x0000000405047291 */ /* 0x001fcc000f8ec03f */
[----:B------:R-:W-:-:S04]  /*17d0*/  IMAD.U32 R6, RZ, RZ, UR4 ;  /* 0x00000004ff067e24 */ /* 0x000fc8000f8e00ff */
[----:B------:R-:W-:-:S04]  /*17e0*/  IMAD R3, R3, 0x8, R6 ;  /* 0x0000000803037824 */ /* 0x000fc800078e0206 */
[----:B------:R0:W1:Y:S01]  /*17f0*/  SYNCS.PHASECHK.TRANS64.TRYWAIT P1, [R3+URZ], R0 ;  /* 0x00000000030075a7 */ /* 0x000062000802017f */
[----:B------:R-:W-:Y:S05]  /*1800*/  @!P0 BRA `(.L_x_20) ;  /* 0x0000000000048947 */ /* 0x000fea0003800000 */
[----:B------:R-:W-:Y:S01]  /*1810*/  BPT.TRAP 0x1 ;  /* 0x000000040000795c */ /* 0x000fe20000300000 */
.L_x_20:
[----:B------:R-:W-:-:S05]  /*1820*/  IMAD.U32 R4, RZ, RZ, UR44 ;  /* 0x0000002cff047e24 */ /* 0x000fca000f8e00ff */
[----:B------:R-:W-:Y:S01]  /*1830*/  ISETP.GE.AND P2, PT, R4, 0x1, PT ;  /* 0x000000010400780c */ /* 0x000fe20003f46270 */
[----:B-1----:R-:W-:-:S12]  /*1840*/  @P1 BRA `(.L_x_21) ;  /* 0x0000000000081947 */ /* 0x002fd80003800000 */
[----:B------:R-:W1:Y:S02]  /*1850*/  SYNCS.PHASECHK.TRANS64.TRYWAIT P1, [R3+URZ], R0 ;  /* 0x00000000030075a7 */ /* 0x000e64000802017f */
[----:B-1----:R-:W-:Y:S05]  /*1860*/  @!P1 BRA `(.L_x_22) ;  /* 0x0000007000b09947 */ /* 0x002fea0003800000 */
.L_x_21:
[----:B------:R-:W-:Y:S05]  /*1870*/  WARPSYNC.ALL ;  /* 0x0000000000007948 */ /* 0x000fea0003800000 */
[----:B------:R-:W-:Y:S01]  /*1880*/  R2UR UR4, R6 ;  /* 0x00000000060472ca */ /* 0x000fe200000e0000 */
[----:B------:R-:W-:Y:S01]  /*1890*/  ULEA UR6, UR41, UR45, 0xa ;  /* 0x0000002d29067291 */ /* 0x000fe2000f8e503f */
[----:B------:R-:W-:Y:S01]  /*18a0*/  WARPGROUP.ARRIVE ;  /* 0x00000000000079c5 */ /* 0x000fe20000000000 */
[----:B------:R-:W-:Y:S01]  /*18b0*/  UMOV UR9, 0x80000020 ;  /* 0x8000002000097882 */ /* 0x000fe20000000000 */
[----:B------:R-:W-:Y:S01]  /*18c0*/  UMOV UR11, 0x80000020 ;  /* 0x80000020000b7882 */ /* 0x000fe20000000000 */
[----:B------:R-:W-:-:S03]  /*18d0*/  UIADD3 UR7, UR6, 0x200, URZ ;  /* 0x0000020006077890 */ /* 0x000fc6000fffe03f */
[----:B------:R-:W-:-:S05]  /*18e0*/  UMOV UR8, UR6 ;  /* 0x0000000600087c82 */ /* 0x000fca0008000000 */
[----:B------:R-:W-:-:S04]  /*18f0*/  UIADD3 UR4, UR4, 0x2c180, URZ ;  /* 0x0002c18004047890 */ /* 0x000fc8000fffe03f */
[----:B------:R-:W-:-:S04]  /*1900*/  USHF.R.U32.HI UR4, URZ, 0x4, UR4 ;  /* 0x000000043f047899 */ /* 0x000fc80008011604 */
[----:B------:R-:W-:-:S04]  /*1910*/  ULOP3.LUT UR4, UR4, 0x3fff, URZ, 0xc0, !UPT ;  /* 0x00003fff04047892 */ /* 0x000fc8000f8ec03f */
[----:B------:R-:W-:-:S04]  /*1920*/  ULOP3.LUT UR4, UR4, 0x10000, URZ, 0xfc, !UPT ;  /* 0x0001000004047892 */ /* 0x000fc8000f8efc3f */
[----:B------:R-:W-:-:S07]  /*1930*/  ULEA UR5, UR41, UR4, 0x8 ;  /* 0x0000000429057291 */ /* 0x000fce000f8e403f */
[----:B------:R-:W-:Y:S02]  /*1940*/  UMOV UR10, UR5 ;  /* 0x00000005000a7c82 */ /* 0x000fe40008000000 */
[----:B------:R-:W-:Y:S01]  /*1950*/  HGMMA.64x64x16.F32.BF16 R56, gdesc[UR8], RZ, !UPT, gsb0 ;  /* 0x00e00000083879f0 */ /* 0x000fe2000c0018ff */
[----:B------:R-:W-:Y:S01]  /*1960*/  UMOV UR8, UR7 ;  /* 0x0000000700087c82 */ /* 0x000fe20008000000 */
[----:B------:R-:W-:Y:S01]  /*1970*/  UMOV UR9, 0x80000020 ;  /* 0x8000002000097882 */ /* 0x000fe20000000000 */
[----:B------:R-:W-:Y:S02]  /*1980*/  WARPGROUP.DEPBAR.LE gsb0, 0x0 ;  /* 0x00008000000079c5 */ /* 0x000fe40000010000 */
[----:B------:R-:W-:-:S06]  /*1990*/  WARPGROUP.ARRIVE ;  /* 0x00000000000079c5 */ /* 0x000fcc0000000000 */
[----:B------:R-:W-:Y:S01]  /*19a0*/  HGMMA.64x64x16.F32.BF16 R24, gdesc[UR8], RZ, !UPT, gsb0 ;  /* 0x00e00000081879f0 */ /* 0x000fe2000c0018ff */
[----:B------:R-:W-:Y:S02]  /*19b0*/  UIADD3 UR8, UR6, 0x2, URZ ;  /* 0x0000000206087890 */ /* 0x000fe4000fffe03f */
[----:B------:R-:W-:Y:S01]  /*19c0*/  UIADD3 UR10, UR5, 0x2, URZ ;  /* 0x00000002050a7890 */ /* 0x000fe2000fffe03f */
[----:B------:R-:W-:Y:S01]  /*19d0*/  UMOV UR9, 0x80000020 ;  /* 0x8000002000097882 */ /* 0x000fe20000000000 */
[----:B------:R-:W-:Y:S01]  /*19e0*/  UMOV UR11, 0x80000020 ;  /* 0x80000020000b7882 */ /* 0x000fe20000000000 */
[----:B------:R-:W-:Y:S01]  /*19f0*/  UIADD3 UR6, UR6, 0x202, URZ ;  /* 0x0000020206067890 */ /* 0x000fe2000fffe03f */
[----:B------:R-:W-:Y:S02]  /*1a00*/  WARPGROUP.DEPBAR.LE gsb0, 0x0 ;  /* 0x00008000000079c5 */ /* 0x000fe40000010000 */
[----:B------:R-:W-:-:S06]  /*1a10*/  WARPGROUP.ARRIVE ;  /* 0x00000000000079c5 */ /* 0x000fcc0000000000 */
[----:B------:R-:W-:Y:S01]  /*1a20*/  HGMMA.64x64x16.F32.BF16 R56, gdesc[UR8], R56, gsb0 ;  /* 0x00e00000083879f0 */ /* 0x000fe20008001838 */
[----:B------:R-:W-:Y:S01]  /*1a30*/  UMOV UR8, UR6 ;  /* 0x0000000600087c82 */ /* 0x000fe20008000000 */
[----:B------:R-:W-:Y:S01]  /*1a40*/  UMOV UR9, 0x80000020 ;  /* 0x8000002000097882 */ /* 0x000fe20000000000 */
[----:B------:R-:W-:Y:S02]  /*1a50*/  WARPGROUP.DEPBAR.LE gsb0, 0x0 ;  /* 0x00008000000079c5 */ /* 0x000fe40000010000 */
[----:B------:R-:W-:-:S06]  /*1a60*/  WARPGROUP.ARRIVE ;  /* 0x00000000000079c5 */ /* 0x000fcc0000000000 */
[----:B------:R-:W-:Y:S03]  /*1a70*/  HGMMA.64x64x16.F32.BF16 R24, gdesc[UR8], R24, gsb0 ;  /* 0x00e00000081879f0 */ /* 0x000fe60008001818 */
[----:B------:R-:W-:Y:S02]  /*1a80*/  WARPGROUP.DEPBAR.LE gsb0, 0x0 ;  /* 0x00008000000079c5 */ /* 0x000fe40000010000 */
[----:B------:R-:W-:Y:S05]  /*1a90*/  @!P2 BRA `(.L_x_23) ;  /* 0x000000040020a947 */ /* 0x000fea0003800000 */
[----:B------:R-:W-:Y:S01]  /*1aa0*/  UIADD3 UR5, UR41, 0x1, URZ ;  /* 0x0000000129057890 */ /* 0x000fe2000fffe03f */
[----:B01----:R-:W-:Y:S02]  /*1ab0*/  IMAD.U32 R0, RZ, RZ, UR44 ;  /* 0x0000002cff007e24 */ /* 0x003fe4000f8e00ff */
[----:B------:R-:W-:Y:S01]  /*1ac0*/  IMAD.U32 R3, RZ, RZ, UR41 ;  /* 0x00000029ff037e24 */ /* 0x000fe2000f8e00ff */
[----:B------:R-:W-:-:S04]  /*1ad0*/  UISETP.NE.AND UP0, UPT, UR5, 0xb, UPT ;  /* 0x0000000b0500788c */ /* 0x000fc8000bf05270 */
[----:B------:R-:W-:Y:S02]  /*1ae0*/  USEL UR6, URZ, 0x1, UP0 ;  /* 0x000000013f067887 */ /* 0x000fe40008000000 */
[----:B------:R-:W-:Y:S02]  /*1af0*/  USEL UR5, UR5, URZ, UP0 ;  /* 0x0000003f05057287 */ /* 0x000fe40008000000 */
[----:B------:R-:W-:-:S06]  /*1b00*/  ULOP3.LUT UR6, UR40, UR6, URZ, 0x3c, !UPT ;  /* 0x0000000628067292 */ /* 0x000fcc000f8e3c3f */
[----:B------:R-:W-:-:S07]  /*1b10*/  IMAD.U32 R7, RZ, RZ, UR6 ;  /* 0x00000006ff077e24 */ /* 0x000fce000f8e00ff */
.L_x_30:
[----:B------:R-:W-:Y:S05]  /*1b20*/  @!P0 BRA `(.L_x_24) ;  /* 0x0000000000048947 */ /* 0x000fea0003800000 */
[----:B------:R-:W-:Y:S01]  /*1b30*/  BPT.TRAP 0x1 ;  /* 0x000000040000795c */ /* 0x000fe20000300000 */
.L_x_24:
[----:B------:R-:W0:Y:S01]  /*1b40*/  S2UR UR7, SR_CgaCtaId ;  /* 0x00000000000779c3 */ /* 0x000e220000008800 */
[----:B------:R-:W-:Y:S01]  /*1b50*/  UMOV UR6, 0x400 ;  /* 0x0000040000067882 */ /* 0x000fe20000000000 */
[----:B------:R-:W-:Y:S01]  /*1b60*/  IMAD.U32 R5, RZ, RZ, UR5 ;  /* 0x00000005ff057e24 */ /* 0x000fe2000f8e00ff */
[----:B------:R-:W-:Y:S01]  /*1b70*/  SHF.L.U32 R4, R7, 0x1f, RZ ;  /* 0x0000001f07047819 */ /* 0x000fe200000006ff */
[----:B0-----:R-:W-:-:S06]  /*1b80*/  ULEA UR6, UR7, UR6, 0x18 ;  /* 0x0000000607067291 */ /* 0x001fcc000f8ec03f */
[----:B------:R-:W-:-:S04]  /*1b90*/  IMAD.U32 R6, RZ, RZ, UR6 ;  /* 0x00000006ff067e24 */ /* 0x000fc8000f8e00ff */
[----:B------:R-:W-:-:S04]  /*1ba0*/  IMAD R5, R5, 0x8, R6 ;  /* 0x0000000805057824 */ /* 0x000fc800078e0206 */
[----:B------:R0:W1:Y:S01]  /*1bb0*/  SYNCS.PHASECHK.TRANS64.TRYWAIT P1, [R5+URZ], R4 ;  /* 0x00000004050075a7 */ /* 0x000062000802017f */
[----:B------:R-:W-:Y:S05]  /*1bc0*/  @!P0 BRA `(.L_x_25) ;  /* 0x0000000000048947 */ /* 0x000fea0003800000 */
[----:B------:R-:W-:Y:S01]  /*1bd0*/  BPT.TRAP 0x1 ;  /* 0x000000040000795c */ /* 0x000fe20000300000 */
.L_x_25:
[----:B-1----:R-:W-:Y:S05]  /*1be0*/  @P1 BRA `(.L_x_26) ;  /* 0x0000000000081947 */ /* 0x002fea0003800000 */
[----:B------:R-:W1:Y:S02]  /*1bf0*/  SYNCS.PHASECHK.TRANS64.TRYWAIT P1, [R5+URZ], R4 ;  /* 0x00000004050075a7 */ /* 0x000e64000802017f */
[----:B-1----:R-:W-:Y:S05]  /*1c00*/  @!P1 BRA `(.L_x_27) ;  /* 0x0000006c00dc9947 */ /* 0x002fea0003800000 */
.L_x_26:
[----:B------:R-:W-:Y:S01]  /*1c10*/  ULEA UR6, UR5, UR4, 0x8 ;  /* 0x0000000405067291 */ /* 0x000fe2000f8e403f */
[----:B------:R-:W-:Y:S01]  /*1c20*/  WARPGROUP.ARRIVE ;  /* 0x00000000000079c5 */ /* 0x000fe20000000000 */
[----:B------:R-:W-:Y:S01]  /*1c30*/  ULEA UR7, UR5, UR45, 0xa ;  /* 0x0000002d05077291 */ /* 0x000fe2000f8e503f */
[----:B------:R-:W-:Y:S01]  /*1c40*/  UMOV UR11, 0x80000020 ;  /* 0x80000020000b7882 */ /* 0x000fe20000000000 */
[----:B------:R-:W-:Y:S02]  /*1c50*/  UMOV UR9, 0x80000020 ;  /* 0x8000002000097882 */ /* 0x000fe40000000000 */
[----:B------:R-:W-:Y:S01]  /*1c60*/  UIADD3 UR12, UR7, 0x200, URZ ;  /* 0x00000200070c7890 */ /* 0x000fe2000fffe03f */
[----:B------:R-:W-:Y:S02]  /*1c70*/  UMOV UR10, UR6 ;  /* 0x00000006000a7c82 */ /* 0x000fe40008000000 */
[----:B------:R-:W-:Y:S02]  /*1c80*/  UMOV UR8, UR7 ;  /* 0x0000000700087c82 */ /* 0x000fe40008000000 */
[----:B------:R-:W-:Y:S01]  /*1c90*/  HGMMA.64x64x16.F32.BF16 R56, gdesc[UR8], R56, gsb0 ;  /* 0x00e00000083879f0 */ /* 0x000fe20008001838 */
[----:B------:R-:W-:Y:S01]  /*1ca0*/  UMOV UR9, 0x80000020 ;  /* 0x8000002000097882 */ /* 0x000fe20000000000 */
[----:B------:R-:W-:Y:S01]  /*1cb0*/  UMOV UR8, UR12 ;  /* 0x0000000c00087c82 */ /* 0x000fe20008000000 */
[----:B------:R-:W-:-:S02]  /*1cc0*/  WARPGROUP.DEPBAR.LE gsb0, 0x0 ;  /* 0x00008000000079c5 */ /* 0x000fc40000010000 */
[----:B------:R-:W-:-:S06]  /*1cd0*/  WARPGROUP.ARRIVE ;  /* 0x00000000000079c5 */ /* 0x000fcc0000000000 */
[----:B------:R-:W-:Y:S01]  /*1ce0*/  HGMMA.64x64x16.F32.BF16 R24, gdesc[UR8], R24, gsb0 ;  /* 0x00e00000081879f0 */ /* 0x000fe20008001818 */
        /* <DEDUP_REMOVED lines=15> */
[----:B------:R-:W-:Y:S01]  /*1de0*/  BPT.TRAP 0x1 ;  /* 0x000000040000795c */ /* 0x000fe20000300000 */
.L_x_28:
[----:B------:R-:W-:-:S13]  /*1df0*/  ISETP.NE.AND P1, PT, R114, RZ, PT ;  /* 0x000000ff7200720c */ /* 0x000fda0003f25270 */
[----:B01----:R-:W-:-:S04]  /*1e00*/  @P1 IMAD R4, R3, 0x8, R6 ;  /* 0x0000000803041824 */ /* 0x003fc800078e0206 */
[----:B------:R-:W-:-:S05]  /*1e10*/  @P1 VIADD R4, R4, 0x58 ;  /* 0x0000005804041836 */ /* 0x000fca0000000000 */
[----:B------:R-:W-:-:S04]  /*1e20*/  @P1 PRMT R4, R19, 0x654, R4 ;  /* 0x0000065413041816 */ /* 0x000fc80000000004 */
[----:B------:R0:W-:Y:S01]  /*1e30*/  @P1 SYNCS.ARRIVE.TRANS64.RED.A1T0 RZ, [R4+URZ], RZ ;  /* 0x000000ff04ff19a7 */ /* 0x0001e2000810043f */
[----:B------:R-:W-:-:S13]  /*1e40*/  ISETP.GT.U32.AND P1, PT, R18, 0x1, PT ;  /* 0x000000011200780c */ /* 0x000fda0003f24070 */
[----:B0-----:R-:W-:Y:S05]  /*1e50*/  @P1 BRA `(.L_x_29) ;  /* 0x0000000000041947 */ /* 0x001fea0003800000 */
[----:B------:R-:W-:Y:S01]  /*1e60*/  BPT.TRAP 0x1 ;  /* 0x000000040000795c */ /* 0x000fe20000300000 */
.L_x_29:
[----:B------:R-:W-:Y:S01]  /*1e70*/  UIADD3 UR5, UR5, 0x1, URZ ;  /* 0x0000000105057890 */ /* 0x000fe2000fffe03f */
[C---:B------:R-:W-:Y:S01]  /*1e80*/  ISETP.GT.AND P2, PT, R0.reuse, 0x1, PT ;  /* 0x000000010000780c */ /* 0x040fe20003f44270 */
[----:B------:R-:W-:Y:S02]  /*1e90*/  VIADD R3, R3, 0x1 ;  /* 0x0000000103037836 */ /* 0x000fe40000000000 */
[----:B------:R-:W-:Y:S01]  /*1ea0*/  UISETP.NE.AND UP0, UPT, UR5, 0xb, UPT ;  /* 0x0000000b0500788c */ /* 0x000fe2000bf05270 */
[----:B------:R-:W-:Y:S02]  /*1eb0*/  VIADD R0, R0, 0xffffffff ;  /* 0xffffffff00007836 */ /* 0x000fe40000000000 */
[C---:B------:R-:W-:Y:S01]  /*1ec0*/  ISETP.NE.AND P1, PT, R3.reuse, 0xb, PT ;  /* 0x0000000b0300780c */ /* 0x040fe20003f25270 */
[----:B------:R-:W-:Y:S02]  /*1ed0*/  USEL UR6, URZ, 0x1, UP0 ;  /* 0x000000013f067887 */ /* 0x000fe40008000000 */
[----:B------:R-:W-:Y:S01]  /*1ee0*/  USEL UR5, UR5, URZ, UP0 ;  /* 0x0000003f05057287 */ /* 0x000fe20008000000 */
[----:B------:R-:W-:-:S03]  /*1ef0*/  SEL R3, R3, RZ, P1 ;  /* 0x000000ff03037207 */ /* 0x000fc60000800000 */
[----:B------:R-:W-:Y:S01]  /*1f00*/  LOP3.LUT R7, R7, UR6, RZ, 0x3c, !PT ;  /* 0x0000000607077c12 */ /* 0x000fe2000f8e3cff */
[----:B------:R-:W-:Y:S07]  /*1f10*/  @P2 BRA `(.L_x_30) ;  /* 0xfffffffc00002947 */ /* 0x000fee000383ffff */
.L_x_23:
[----:B01----:R-:W0:Y:S02]  /*1f20*/  LDC R0, c[0x0][0x28c] ;  /* 0x0000a300ff007b82 */ /* 0x003e240000000800 */
[----:B0-----:R-:W-:-:S13]  /*1f30*/  ISETP.GE.AND P1, PT, R0, 0x1, PT ;  /* 0x000000010000780c */ /* 0x001fda0003f26270 */
[----:B------:R-:W-:Y:S05]  /*1f40*/  @!P1 BRA `(.L_x_31) ;  /* 0x0000000000449947 */ /* 0x000fea0003800000 */
[----:B------:R-:W-:Y:S05]  /*1f50*/  @!P0 BRA `(.L_x_32) ;  /* 0x0000000000048947 */ /* 0x000fea0003800000 */
[----:B------:R-:W-:Y:S01]  /*1f60*/  BPT.TRAP 0x1 ;  /* 0x000000040000795c */ /* 0x000fe20000300000 */
.L_x_32:
[----:B------:R-:W-:-:S13]  /*1f70*/  ISETP.NE.AND P0, PT, R114, RZ, PT ;  /* 0x000000ff7200720c */ /* 0x000fda0003f05270 */
[----:B------:R-:W-:-:S05]  /*1f80*/  VOTEU.ANY UP0, P0 ;  /* 0x00000000003f7886 */ /* 0x000fca0000000100 */
[----:B------:R-:W-:-:S06]  /*1f90*/  @UP0 UIADD3 UR4, UR44, UR41, URZ ;  /* 0x000000292c040290 */ /* 0x000fcc000fffe03f */
[----:B------:R-:W-:Y:S02]  /*1fa0*/  IMAD.U32 R4, RZ, RZ, UR4 ;  /* 0x00000004ff047e24 */ /* 0x000fe4000f8e00ff */
[----:B------:R-:W-:Y:S02]  /*1fb0*/  IMAD.U32 R3, RZ, RZ, UR4 ;  /* 0x00000004ff037e24 */ /* 0x000fe4000f8e00ff */
[----:B------:R-:W-:-:S05]  /*1fc0*/  @P0 IMAD.WIDE.U32 R4, R4, -0x45d1745d, RZ ;  /* 0xba2e8ba304040825 */ /* 0x000fca00078e00ff */
[----:B------:R-:W-:-:S05]  /*1fd0*/  @P0 SHF.R.U32.HI R0, RZ, 0x3, R5 ;  /* 0x00000003ff000819 */ /* 0x000fca0000011605 */
[----:B------:R-:W-:-:S04]  /*1fe0*/  @P0 IMAD R0, R0, -0xb, R3 ;  /* 0xfffffff500000824 */ /* 0x000fc800078e0203 */
[----:B------:R-:W-:-:S04]  /*1ff0*/  @P0 IMAD R0, R0, 0x8, R6 ;  /* 0x0000000800000824 */ /* 0x000fc800078e0206 */
[----:B------:R-:W-:-:S05]  /*2000*/  @P0 VIADD R0, R0, 0x58 ;  /* 0x0000005800000836 */ /* 0x000fca0000000000 */
[----:B------:R-:W-:-:S04]  /*2010*/  @P0 PRMT R0, R19, 0x654, R0 ;  /* 0x0000065413000816 */ /* 0x000fc80000000000 */
[----:B------:R0:W-:Y:S01]  /*2020*/  @P0 SYNCS.ARRIVE.TRANS64.RED.A1T0 RZ, [R0+URZ], RZ ;  /* 0x000000ff00ff09a7 */ /* 0x0001e2000810043f */
[----:B------:R-:W-:-:S13]  /*2030*/  ISETP.GT.U32.AND P0, PT, R18, 0x1, PT ;  /* 0x000000011200780c */ /* 0x000fda0003f04070 */
[----:B0-----:R-:W-:Y:S05]  /*2040*/  @P0 BRA `(.L_x_31) ;  /* 0x0000000000040947 */ /* 0x001fea0003800000 */
[----:B------:R-:W-:Y:S01]  /*2050*/  BPT.TRAP 0x1 ;  /* 0x000000040000795c */ /* 0x000fe20000300000 */
.L_x_31:
[----:B------:R-:W-:Y:S01]  /*2060*/  IMAD.SHL.U32 R101, R101, 0x40, RZ ;  /* 0x0000004065657824 */ /* 0x000fe200078e00ff */
[----:B------:R-:W-:Y:S01]  /*2070*/  UIADD3 UR41, UR43, UR41, URZ ;  /* 0x000000292b297290 */ /* 0x000fe2000fffe03f */
[----:B------:R-:W-:Y:S01]  /*2080*/  SHF.R.S32.HI R21, RZ, 0x1f, R23 ;  /* 0x0000001fff157819 */ /* 0x000fe20000011417 */
[----:B------:R-:W-:Y:S01]  /*2090*/  ULDC UR7, c[0x0][0x288] ;  /* 0x0000a20000077ab9 */ /* 0x000fe20000000800 */
[----:B------:R-:W-:Y:S01]  /*20a0*/  IMAD.SHL.U32 R3, R109, 0x100, RZ ;  /* 0x000001006d037824 */ /* 0x000fe200078e00ff */
[C---:B------:R-:W-:Y:S01]  /*20b0*/  LOP3.LUT R10, R101.reuse, 0x6, R97, 0xf8, !PT ;  /* 0x00000006650a7812 */ /* 0x040fe200078ef861 */
[----:B------:R-:W-:Y:S01]  /*20c0*/  UISETP.GT.U32.AND UP0, UPT, UR41, 0xa, UPT ;  /* 0x0000000a2900788c */ /* 0x000fe2000bf04070 */
[----:B------:R-:W-:Y:S01]  /*20d0*/  ISETP.GE.AND P0, PT, R101, UR7, PT ;  /* 0x0000000765007c0c */ /* 0x000fe2000bf06270 */
[----:B------:R-:W-:Y:S01]  /*20e0*/  ULDC.64 UR4, c[0x0][0x5d0] ;  /* 0x0001740000047ab9 */ /* 0x000fe20000000a00 */
[----:B------:R-:W-:Y:S01]  /*20f0*/  SHF.R.S32.HI R11, RZ, 0x1f, R10 ;  /* 0x0000001fff0b7819 */ /* 0x000fe2000001140a */
[----:B------:R-:W-:Y:S01]  /*2100*/  ULDC UR10, c[0x0][0x284] ;  /* 0x0000a100000a7ab9 */ /* 0x000fe20000000800 */
[----:B------:R-:W-:Y:S01]  /*2110*/  IMAD R0, R21, UR4, RZ ;  /* 0x0000000415007c24 */ /* 0x000fe2000f8e02ff */
[----:B------:R-:W-:Y:S01]  /*2120*/  UISETP.LT.U32.AND UP0, UPT, UR43, 0xb, UP0 ;  /* 0x0000000b2b00788c */ /* 0x000fe20008701070 */
[----:B------:R-:W-:Y:S01]  /*2130*/  ISETP.GE.OR P0, PT, R3, UR10, P0 ;  /* 0x0000000a03007c0c */ /* 0x000fe20008706670 */
[----:B------:R-:W-:Y:S01]  /*2140*/  UISETP.GE.U32.AND UP1, UPT, UR43, 0xb, UPT ;  /* 0x0000000b2b00788c */ /* 0x000fe2000bf26070 */
[C---:B------:R-:W-:Y:S01]  /*2150*/  IMAD R7, R23.reuse, UR5, R0 ;  /* 0x0000000517077c24 */ /* 0x040fe2000f8e0200 */
[----:B------:R-:W-:Y:S01]  /*2160*/  USEL UR6, URZ, 0x1, !UP0 ;  /* 0x000000013f067887 */ /* 0x000fe2000c000000 */
[----:B------:R-:W-:Y:S01]  /*2170*/  IMAD.WIDE.U32 R4, R23, UR4, R10 ;  /* 0x0000000417047c25 */ /* 0x000fe2000f8e000a */
[----:B------:R-:W-:Y:S01]  /*2180*/  UIMAD.WIDE.U32 UR4, UR41, -0x45d1745d, URZ ;  /* 0xba2e8ba3290478a5 */ /* 0x000fe2000f8e003f */
[----:B------:R-:W-:-:S02]  /*2190*/  ULDC.64 UR8, c[0x0][0x5c8] ;  /* 0x0001720000087ab9 */ /* 0x000fc40000000a00 */
[----:B------:R-:W-:Y:S01]  /*21a0*/  IMAD.WIDE R108, R109, 0x100, R88 ;  /* 0x000001006d6c7825 */ /* 0x000fe200078e0258 */
[----:B------:R-:W-:Y:S02]  /*21b0*/  USHF.R.U32.HI UR4, URZ, 0x3, UR5 ;  /* 0x000000033f047899 */ /* 0x000fe40008011605 */
[----:B------:R-:W-:Y:S01]  /*21c0*/  ULOP3.LUT UR40, UR40, UR6, URZ, 0x3c, !UPT ;  /* 0x0000000628287292 */ /* 0x000fe2000f8e3c3f */
[----:B------:R-:W-:Y:S01]  /*21d0*/  IMAD R9, R109, UR8, RZ ;  /* 0x000000086d097c24 */ /* 0x000fe2000f8e02ff */
[----:B------:R-:W-:Y:S01]  /*21e0*/  UIMAD UR41, UR4, -0xb, UR41 ;  /* 0xfffffff5042978a4 */ /* 0x000fe2000f8e0229 */
[----:B------:R-:W-:Y:S01]  /*21f0*/  IMAD.IADD R5, R5, 0x1, R7 ;  /* 0x0000000105057824 */ /* 0x000fe200078e0207 */
[----:B------:R-:W-:Y:S01]  /*2200*/  @UP1 ULOP3.LUT UR40, UR40, 0x1, UR4, 0x78, !UPT ;  /* 0x0000000128281892 */ /* 0x000fe2000f8e7804 */
[C---:B------:R-:W-:Y:S02]  /*2210*/  IMAD R9, R108.reuse, UR9, R9 ;  /* 0x000000096c097c24 */ /* 0x040fe4000f8e0209 */
[----:B------:R-:W-:-:S04]  /*2220*/  IMAD.WIDE.U32 R110, R108, UR8, R4 ;  /* 0x000000086c6e7c25 */ /* 0x000fc8000f8e0004 */
[----:B------:R-:W-:Y:S01]  /*2230*/  IMAD.MOV.U32 R0, RZ, RZ, -0x1 ;  /* 0xffffffffff007424 */ /* 0x000fe200078e00ff */
[----:B------:R-:W-:Y:S06]  /*2240*/  @P0 BRA `(.L_x_33) ;  /* 0x00000048006c0947 */ /* 0x000fec0003800000 */
[----:B-----5:R-:W-:Y:S01]  /*2250*/  FSETP.NEU.AND P1, PT, R90, RZ, PT ;  /* 0x000000ff5a00720b */ /* 0x020fe20003f2d000 */
[----:B------:R-:W-:Y:S01]  /*2260*/  IMAD.IADD R4, R96, 0x1, -R101 ;  /* 0x0000000160047824 */ /* 0x000fe200078e0a65 */
[----:B------:R-:W-:Y:S01]  /*2270*/  BSSY B0, `(.L_x_33) ;  /* 0x0000498000007945 */ /* 0x000fe20003800000 */
[----:B------:R-:W-:Y:S02]  /*2280*/  IMAD.IADD R3, R100, 0x1, -R3 ;  /* 0x0000000164037824 */ /* 0x000fe400078e0a03 */
[----:B------:R-:W-:Y:S01]  /*2290*/  IMAD.IADD R113, R111, 0x1, R9 ;  /* 0x000000016f717824 */ /* 0x000fe200078e0209 */
[----:B------:R-:W-:-:S04]  /*22a0*/  ISETP.GT.AND P5, PT, R4, RZ, PT ;  /* 0x000000ff0400720c */ /* 0x000fc80003fa4270 */
[----:B------:R-:W-:-:S03]  /*22b0*/  ISETP.GT.AND P0, PT, R3, RZ, P5 ;  /* 0x000000ff0300720c */ /* 0x000fc60002f04270 */
[----:B------:R-:W-:Y:S10]  /*22c0*/  @!P1 BRA `(.L_x_34) ;  /* 0x0000003000f89947 */ /* 0x000ff40003800000 */
[----:B------:R-:W0:Y:S01]  /*22d0*/  LDC.64 R14, c[0x0][0x5b8] ;  /* 0x00016e00ff0e7b82 */ /* 0x000e220000000a00 */
[----:B------:R-:W-:-:S07]  /*22e0*/  ULDC.64 UR4, c[0x0][0x5c0] ;  /* 0x0001700000047ab9 */ /* 0x000fce0000000a00 */
[----:B------:R-:W1:Y:S08]  /*22f0*/  LDC.64 R106, c[0x0][0x5b0] ;  /* 0x00016c00ff6a7b82 */ /* 0x000e700000000a00 */
[----:B------:R-:W2:Y:S01]  /*2300*/  LDC.64 R12, c[0x0][0x5a8] ;  /* 0x00016a00ff0c7b82 */ /* 0x000ea20000000a00 */
[-C--:B0-----:R-:W-:Y:S02]  /*2310*/  IMAD R6, R21, R14.reuse, RZ ;  /* 0x0000000e15067224 */ /* 0x081fe400078e02ff */
[----:B------:R-:W-:-:S04]  /*2320*/  IMAD.WIDE.U32 R102, R23, R14, R10 ;  /* 0x0000000e17667225 */ /* 0x000fc800078e000a */
[----:B------:R-:W-:Y:S02]  /*2330*/  IMAD R101, R23, R15, R6 ;  /* 0x0000000f17657224 */ /* 0x000fe400078e0206 */
[-C--:B-1----:R-:W-:Y:S02]  /*2340*/  IMAD R5, R109, R106.reuse, RZ ;  /* 0x0000006a6d057224 */ /* 0x082fe400078e02ff */
[----:B------:R-:W-:Y:S02]  /*2350*/  IMAD.IADD R105, R103, 0x1, R101 ;  /* 0x0000000167697824 */ /* 0x000fe400078e0265 */
[----:B------:R-:W-:Y:S02]  /*2360*/  IMAD.MOV.U32 R104, RZ, RZ, R102 ;  /* 0x000000ffff687224 */ /* 0x000fe400078e0066 */
[C---:B------:R-:W-:Y:S02]  /*2370*/  IMAD R111, R108.reuse, R107, R5 ;  /* 0x0000006b6c6f7224 */ /* 0x040fe400078e0205 */
[----:B------:R-:W-:-:S04]  /*2380*/  IMAD.WIDE.U32 R6, R108, R106, R104 ;  /* 0x0000006a6c067225 */ /* 0x000fc800078e0068 */
[----:B------:R-:W-:Y:S01]  /*2390*/  IMAD.IADD R5, R7, 0x1, R111 ;  /* 0x0000000107057824 */ /* 0x000fe200078e026f */
[----:B--2---:R-:W-:-:S04]  /*23a0*/  LEA R8, P1, R6, R12, 0x1 ;  /* 0x0000000c06087211 */ /* 0x004fc800078208ff */
[----:B------:R-:W-:-:S05]  /*23b0*/  LEA.HI.X R9, R6, R13, R5, 0x1, P1 ;  /* 0x0000000d06097211 */ /* 0x000fca00008f0c05 */
[----:B------:R0:W2:Y:S01]  /*23c0*/  @P0 LDG.E.LTC128B.U16 R5, desc[UR38][R8.64] ;  /* 0x0000002608050981 */ /* 0x0000a2000c1e1520 */
[----:B------:R-:W-:Y:S01]  /*23d0*/  LEA R20, P1, R110, UR4, 0x1 ;  /* 0x000000046e147c11 */ /* 0x000fe2000f8208ff */
[----:B------:R-:W-:Y:S01]  /*23e0*/  IMAD.WIDE.U32 R6, R108, R106, R10 ;  /* 0x0000006a6c067225 */ /* 0x000fe200078e000a */
[----:B------:R-:W-:Y:S01]  /*23f0*/  ISETP.GT.AND P3, PT, R4, 0x1, PT ;  /* 0x000000010400780c */ /* 0x000fe20003f64270 */
[----:B------:R-:W-:Y:S01]  /*2400*/  BSSY B1, `(.L_x_35) ;  /* 0x0000012000017945 */ /* 0x000fe20003800000 */
[----:B------:R-:W-:Y:S01]  /*2410*/  LEA.HI.X R21, R110, UR5, R113, 0x1, P1 ;  /* 0x000000056e157c11 */ /* 0x000fe200088f0c71 */
[----:B------:R-:W-:Y:S01]  /*2420*/  IMAD.IADD R7, R111, 0x1, R7 ;  /* 0x000000016f077824 */ /* 0x000fe200078e0207 */
[----:B------:R-:W-:Y:S01]  /*2430*/  ISETP.GT.AND P1, PT, R3, RZ, P3 ;  /* 0x000000ff0300720c */ /* 0x000fe20001f24270 */
[C---:B------:R-:W-:Y:S01]  /*2440*/  IMAD.SHL.U32 R112, R106.reuse, 0x8, RZ ;  /* 0x000000086a707824 */ /* 0x040fe200078e00ff */
[----:B------:R-:W-:Y:S01]  /*2450*/  P2R R119, PR, RZ, 0x8 ;  /* 0x00000008ff777803 */ /* 0x000fe20000000000 */
[----:B------:R-:W-:Y:S01]  /*2460*/  IMAD.WIDE.U32 R6, R23, R14, R6 ;  /* 0x0000000e17067225 */ /* 0x000fe200078e0006 */
[----:B------:R-:W-:-:S03]  /*2470*/  SHF.L.U64.HI R113, R106, 0x3, R107 ;  /* 0x000000036a717819 */ /* 0x000fc6000001026b */
[----:B------:R-:W-:Y:S01]  /*2480*/  IMAD.IADD R7, R101, 0x1, R7 ;  /* 0x0000000165077824 */ /* 0x000fe200078e0207 */
[----:B0-----:R-:W-:-:S04]  /*2490*/  LEA R8, P2, R6, R12, 0x1 ;  /* 0x0000000c06087211 */ /* 0x001fc800078408ff */
[----:B------:R-:W-:Y:S01]  /*24a0*/  LEA.HI.X R9, R6, R13, R7, 0x1, P2 ;  /* 0x0000000d06097211 */ /* 0x000fe200010f0c07 */
[----:B--2---:R-:W-:-:S04]  /*24b0*/  IMAD.U32 R15, R5, 0x10000, RZ ;  /* 0x00010000050f7824 */ /* 0x004fc800078e00ff */
[----:B------:R-:W-:-:S04]  /*24c0*/  FMUL R15, R15, R90 ;  /* 0x0000005a0f0f7220 */ /* 0x000fc80000400000 */
[----:B------:R-:W-:-:S05]  /*24d0*/  FFMA R15, R56, R22, R15 ;  /* 0x00000016380f7223 */ /* 0x000fca000000000f */
[----:B------:R-:W-:-:S05]  /*24e0*/  F2FP.BF16.F32.PACK_AB R15, RZ, R15 ;  /* 0x0000000fff0f723e */ /* 0x000fca00000010ff */
[----:B------:R0:W-:Y:S01]  /*24f0*/  @P0 STG.E.U16 desc[UR38][R20.64], R15 ;  /* 0x0000000f14000986 */ /* 0x0001e2000c101526 */
[----:B------:R-:W-:Y:S05]  /*2500*/  @!P1 BRA `(.L_x_36) ;  /* 0x0000000000049947 */ /* 0x000fea0003800000 */
[----:B------:R1:W5:Y:S02]  /*2510*/  LDG.E.LTC128B.U16 R5, desc[UR38][R8.64+0x2] ;  /* 0x0000022608057981 */ /* 0x000364000c1e1520 */
.L_x_36:
[----:B------:R-:W-:Y:S05]  /*2520*/  BSYNC B1 ;  /* 0x0000000000017941 */ /* 0x000fea0003800000 */
.L_x_35:
[----:B-----5:R-:W-:Y:S01]  /*2530*/  IMAD.U32 R7, R5, 0x10000, RZ ;  /* 0x0001000005077824 */ /* 0x020fe200078e00ff */
[----:B------:R-:W-:Y:S01]  /*2540*/  ISETP.GT.AND P0, PT, R3, 0x8, P5 ;  /* 0x000000080300780c */ /* 0x000fe20002f04270 */
[----:B------:R-:W-:Y:S01]  /*2550*/  IMAD.WIDE.U32 R116, R108, R106, R112 ;  /* 0x0000006a6c747225 */ /* 0x000fe200078e0070 */
[----:B------:R-:W-:-:S03]  /*2560*/  PRMT R118, R5, 0x7610, R118 ;  /* 0x0000761005767816 */ /* 0x000fc60000000076 */
[----:B------:R-:W-:Y:S01]  /*2570*/  FMUL R6, R7, R90 ;  /* 0x0000005a07067220 */ /* 0x000fe20000400000 */
[----:B------:R-:W-:Y:S01]  /*2580*/  IMAD.IADD R111, R111, 0x1, R117 ;  /* 0x000000016f6f7824 */ /* 0x000fe200078e0275 */
[----:B------:R-:W-:Y:S02]  /*2590*/  IADD3 R7, P2, R102, R116, RZ ;  /* 0x0000007466077210 */ /* 0x000fe40007f5e0ff */
[----:B------:R-:W-:-:S03]  /*25a0*/  FFMA R57, R57, R22, R6 ;  /* 0x0000001639397223 */ /* 0x000fc60000000006 */
[----:B------:R-:W-:Y:S01]  /*25b0*/  IMAD.X R56, R111, 0x1, R105, P2 ;  /* 0x000000016f387824 */ /* 0x000fe200010e0669 */
[C---:B------:R-:W-:Y:S02]  /*25c0*/  LEA R6, P2, R7.reuse, R12, 0x1 ;  /* 0x0000000c07067211 */ /* 0x040fe400078408ff */
[----:B------:R-:W-:Y:S02]  /*25d0*/  F2FP.BF16.F32.PACK_AB R57, RZ, R57 ;  /* 0x00000039ff39723e */ /* 0x000fe400000010ff */
[----:B------:R-:W-:-:S03]  /*25e0*/  LEA.HI.X R7, R7, R13, R56, 0x1, P2 ;  /* 0x0000000d07077211 */ /* 0x000fc600010f0c38 */
[----:B------:R2:W-:Y:S04]  /*25f0*/  @P1 STG.E.U16 desc[UR38][R20.64+0x2], R57 ;  /* 0x0000023914001986 */ /* 0x0005e8000c101526 */
[----:B------:R-:W3:Y:S01]  /*2600*/  @P0 LDG.E.LTC128B.U16 R118, desc[UR38][R6.64] ;  /* 0x0000002606760981 */ /* 0x000ee2000c1e1520 */
[----:B------:R-:W-:Y:S01]  /*2610*/  IADD3 R116, P1, R10, R116, RZ ;  /* 0x000000740a747210 */ /* 0x000fe20007f3e0ff */
[----:B------:R-:W-:Y:S01]  /*2620*/  IMAD.SHL.U32 R121, R91, 0x2, RZ ;  /* 0x000000025b797824 */ /* 0x000fe200078e00ff */
[----:B------:R-:W-:Y:S03]  /*2630*/  BSSY B1, `(.L_x_37) ;  /* 0x0000011000017945 */ /* 0x000fe60003800000 */
[----:B------:R-:W-:Y:S01]  /*2640*/  IMAD.X R117, R11, 0x1, R111, P1 ;  /* 0x000000010b757824 */ /* 0x000fe200008e066f */
[----:B------:R-:W-:Y:S01]  /*2650*/  IADD3 R110, P2, R121, R20, RZ ;  /* 0x00000014796e7210 */ /* 0x000fe20007f5e0ff */
[----:B------:R-:W-:-:S04]  /*2660*/  IMAD.WIDE.U32 R116, R23, R14, R116 ;  /* 0x0000000e17747225 */ /* 0x000fc800078e0074 */
[----:B0-----:R-:W-:Y:S01]  /*2670*/  IMAD.IADD R15, R101, 0x1, R117 ;  /* 0x00000001650f7824 */ /* 0x001fe200078e0275 */
[----:B------:R-:W-:Y:S02]  /*2680*/  SHF.L.U64.HI R117, R91, 0x1, R94 ;  /* 0x000000015b757819 */ /* 0x000fe4000001025e */
[----:B------:R-:W-:-:S03]  /*2690*/  LEA R56, P1, R116, R12, 0x1 ;  /* 0x0000000c74387211 */ /* 0x000fc600078208ff */
[----:B------:R-:W-:Y:S01]  /*26a0*/  IMAD.X R111, R117, 0x1, R21, P2 ;  /* 0x00000001756f7824 */ /* 0x000fe200010e0615 */
[----:B--2---:R-:W-:Y:S02]  /*26b0*/  LEA.HI.X R57, R116, R13, R15, 0x1, P1 ;  /* 0x0000000d74397211 */ /* 0x004fe400008f0c0f */
[----:B------:R-:W-:Y:S01]  /*26c0*/  ISETP.GT.AND P1, PT, R3, 0x8, P3 ;  /* 0x000000080300780c */ /* 0x000fe20001f24270 */
[----:B---3--:R-:W-:-:S04]  /*26d0*/  IMAD.U32 R5, R118, 0x10000, RZ ;  /* 0x0001000076057824 */ /* 0x008fc800078e00ff */
[----:B------:R-:W-:-:S04]  /*26e0*/  FMUL R5, R5, R90 ;  /* 0x0000005a05057220 */ /* 0x000fc80000400000 */
[----:B------:R-:W-:-:S05]  /*26f0*/  FFMA R5, R58, R22, R5 ;  /* 0x000000163a057223 */ /* 0x000fca0000000005 */
[----:B------:R-:W-:-:S05]  /*2700*/  F2FP.BF16.F32.PACK_AB R5, RZ, R5 ;  /* 0x00000005ff05723e */ /* 0x000fca00000010ff */
[----:B------:R0:W-:Y:S01]  /*2710*/  @P0 STG.E.U16 desc[UR38][R110.64], R5 ;  /* 0x000000056e000986 */ /* 0x0001e2000c101526 */
[----:B------:R-:W-:Y:S05]  /*2720*/  @!P1 BRA `(.L_x_38) ;  /* 0x0000000000049947 */ /* 0x000fea0003800000 */
[----:B------:R2:W5:Y:S02]  /*2730*/  LDG.E.LTC128B.U16 R118, desc[UR38][R56.64+0x2] ;  /* 0x0000022638767981 */ /* 0x000564000c1e1520 */
.L_x_38:
[----:B------:R-:W-:Y:S05]  /*2740*/  BSYNC B1 ;  /* 0x0000000000017941 */ /* 0x000fea0003800000 */
.L_x_37:
[----:B0----5:R-:W-:Y:S01]  /*2750*/  IMAD.U32 R5, R118, 0x10000, RZ ;  /* 0x0001000076057824 */ /* 0x021fe200078e00ff */
[----:B------:R-:W-:Y:S01]  /*2760*/  ISETP.GT.AND P3, PT, R4, 0x8, PT ;  /* 0x000000080400780c */ /* 0x000fe20003f64270 */
[C---:B------:R-:W-:Y:S01]  /*2770*/  IMAD.SHL.U32 R15, R92.reuse, 0x2, RZ ;  /* 0x000000025c0f7824 */ /* 0x040fe200078e00ff */
[----:B------:R-:W-:Y:S01]  /*2780*/  BSSY B1, `(.L_x_39) ;  /* 0x000000c000017945 */ /* 0x000fe20003800000 */
[----:B------:R-:W-:Y:S01]  /*2790*/  FMUL R58, R5, R90 ;  /* 0x0000005a053a7220 */ /* 0x000fe20000400000 */
[----:B------:R-:W-:Y:S02]  /*27a0*/  SHF.L.U64.HI R5, R92, 0x1, R93 ;  /* 0x000000015c057819 */ /* 0x000fe4000001025d */
[----:B------:R-:W-:Y:S01]  /*27b0*/  IADD3 R6, P0, P2, R15, R20, R121 ;  /* 0x000000140f067210 */ /* 0x000fe20007a1e079 */
[----:B------:R-:W-:Y:S01]  /*27c0*/  FFMA R58, R59, R22, R58 ;  /* 0x000000163b3a7223 */ /* 0x000fe2000000003a */
[----:B------:R-:W-:Y:S02]  /*27d0*/  P2R R116, PR, RZ, 0x8 ;  /* 0x00000008ff747803 */ /* 0x000fe40000000000 */
[----:B------:R-:W-:-:S02]  /*27e0*/  IADD3.X R7, R5, R21, R117, P0, P2 ;  /* 0x0000001505077210 */ /* 0x000fc400007e4475 */
[----:B------:R-:W-:Y:S02]  /*27f0*/  F2FP.BF16.F32.PACK_AB R58, RZ, R58 ;  /* 0x0000003aff3a723e */ /* 0x000fe400000010ff */
[----:B------:R-:W-:-:S03]  /*2800*/  ISETP.GT.AND P0, PT, R3, RZ, P3 ;  /* 0x000000ff0300720c */ /* 0x000fc60001f04270 */
[----:B------:R0:W-:Y:S10]  /*2810*/  @P1 STG.E.U16 desc[UR38][R110.64+0x2], R58 ;  /* 0x0000023a6e001986 */ /* 0x0001f4000c101526 */
[----:B------:R-:W-:Y:S05]  /*2820*/  @!P0 BRA `(.L_x_40) ;  /* 0x0000000000048947 */ /* 0x000fea0003800000 */
[----:B------:R3:W5:Y:S02]  /*2830*/  LDG.E.LTC128B.U16 R118, desc[UR38][R8.64+0x10] ;  /* 0x0000102608767981 */ /* 0x000764000c1e1520 */
.L_x_40:
[----:B------:R-:W-:Y:S05]  /*2840*/  BSYNC B1 ;  /* 0x0000000000017941 */ /* 0x000fea0003800000 */
.L_x_39:
[----:B-----5:R-:W-:Y:S01]  /*2850*/  IMAD.U32 R59, R118, 0x10000, RZ ;  /* 0x00010000763b7824 */ /* 0x020fe200078e00ff */
[----:B------:R-:W-:Y:S01]  /*2860*/  ISETP.GT.AND P1, PT, R4, 0x9, PT ;  /* 0x000000090400780c */ /* 0x000fe20003f24270 */
[----:B------:R-:W-:Y:S02]  /*2870*/  BSSY B1, `(.L_x_41) ;  /* 0x0000009000017945 */ /* 0x000fe40003800000 */
[----:B------:R-:W-:Y:S01]  /*2880*/  FMUL R59, R59, R90 ;  /* 0x0000005a3b3b7220 */ /* 0x000fe20000400000 */
[----:B------:R-:W-:-:S03]  /*2890*/  P2R R117, PR, RZ, 0x2 ;  /* 0x00000002ff757803 */ /* 0x000fc60000000000 */
[----:B------:R-:W-:-:S05]  /*28a0*/  FFMA R59, R60, R22, R59 ;  /* 0x000000163c3b7223 */ /* 0x000fca000000003b */
[----:B------:R-:W-:-:S05]  /*28b0*/  F2FP.BF16.F32.PACK_AB R59, RZ, R59 ;  /* 0x0000003bff3b723e */ /* 0x000fca00000010ff */
[----:B------:R4:W-:Y:S01]  /*28c0*/  @P0 STG.E.U16 desc[UR38][R20.64+0x10], R59 ;  /* 0x0000103b14000986 */ /* 0x0009e2000c101526 */
[----:B------:R-:W-:-:S13]  /*28d0*/  ISETP.GT.AND P0, PT, R3, RZ, P1 ;  /* 0x000000ff0300720c */ /* 0x000fda0000f04270 */
[----:B----4-:R-:W-:Y:S05]  /*28e0*/  @!P0 BRA `(.L_x_42) ;  /* 0x0000000000048947 */ /* 0x010fea0003800000 */
[----:B------:R4:W5:Y:S02]  /*28f0*/  LDG.E.LTC128B.U16 R118, desc[UR38][R8.64+0x12] ;  /* 0x0000122608767981 */ /* 0x000964000c1e1520 */
.L_x_42:
[----:B------:R-:W-:Y:S05]  /*2900*/  BSYNC B1 ;  /* 0x0000000000017941 */ /* 0x000fea0003800000 */
.L_x_41:
[----:B-----5:R-:W-:Y:S01]  /*2910*/  IMAD.U32 R59, R118, 0x10000, RZ ;  /* 0x00010000763b7824 */ /* 0x020fe200078e00ff */
[----:B------:R-:W-:Y:S03]  /*2920*/  BSSY B1, `(.L_x_43) ;  /* 0x0000008000017945 */ /* 0x000fe60003800000 */
[----:B0-----:R-:W-:-:S04]  /*2930*/  FMUL R58, R59, R90 ;  /* 0x0000005a3b3a7220 */ /* 0x001fc80000400000 */
[----:B------:R-:W-:-:S05]  /*2940*/  FFMA R58, R61, R22, R58 ;  /* 0x000000163d3a7223 */ /* 0x000fca000000003a */
[----:B------:R-:W-:-:S05]  /*2950*/  F2FP.BF16.F32.PACK_AB R58, RZ, R58 ;  /* 0x0000003aff3a723e */ /* 0x000fca00000010ff */
[----:B------:R0:W-:Y:S01]  /*2960*/  @P0 STG.E.U16 desc[UR38][R20.64+0x12], R58 ;  /* 0x0000123a14000986 */ /* 0x0001e2000c101526 */
[----:B------:R-:W-:-:S13]  /*2970*/  ISETP.GT.AND P0, PT, R3, 0x8, P3 ;  /* 0x000000080300780c */ /* 0x000fda0001f04270 */
[----:B0-----:R-:W-:Y:S05]  /*2980*/  @!P0 BRA `(.L_x_44) ;  /* 0x0000000000048947 */ /* 0x001fea0003800000 */
[----:B------:R0:W5:Y:S02]  /*2990*/  LDG.E.LTC128B.U16 R118, desc[UR38][R56.64+0x10] ;  /* 0x0000102638767981 */ /* 0x000164000c1e1520 */
.L_x_44:
[----:B------:R-:W-:Y:S05]  /*29a0*/  BSYNC B1 ;  /* 0x0000000000017941 */ /* 0x000fea0003800000 */
.L_x_43:
[----:B-----5:R-:W-:Y:S01]  /*29b0*/  IMAD.U32 R59, R118, 0x10000, RZ ;  /* 0x00010000763b7824 */ /* 0x020fe200078e00ff */
[----:B------:R-:W-:Y:S03]  /*29c0*/  BSSY B1, `(.L_x_45) ;  /* 0x000000a000017945 */ /* 0x000fe60003800000 */
[----:B------:R-:W-:-:S04]  /*29d0*/  FMUL R59, R59, R90 ;  /* 0x0000005a3b3b7220 */ /* 0x000fc80000400000 */
[----:B------:R-:W-:-:S05]  /*29e0*/  FFMA R59, R62, R22, R59 ;  /* 0x000000163e3b7223 */ /* 0x000fca000000003b */
[----:B------:R-:W-:-:S05]  /*29f0*/  F2FP.BF16.F32.PACK_AB R59, RZ, R59 ;  /* 0x0000003bff3b723e */ /* 0x000fca00000010ff */
[----:B------:R0:W-:Y:S01]  /*2a00*/  @P0 STG.E.U16 desc[UR38][R110.64+0x10], R59 ;  /* 0x0000103b6e000986 */ /* 0x0001e2000c101526 */
[----:B------:R-:W-:-:S05]  /*2a10*/  IADD3 R121, P0, R108, 0x80, RZ ;  /* 0x000000806c797810 */ /* 0x000fca0007f1e0ff */
[----:B------:R-:W-:Y:S01]  /*2a20*/  IMAD.X R109, RZ, RZ, R109, P0 ;  /* 0x000000ffff6d7224 */ /* 0x000fe200000e066d */
[----:B------:R-:W-:-:S13]  /*2a30*/  ISETP.GT.AND P0, PT, R3, 0x8, P1 ;  /* 0x000000080300780c */ /* 0x000fda0000f04270 */
[----:B0-----:R-:W-:Y:S05]  /*2a40*/  @!P0 BRA `(.L_x_46) ;  /* 0x0000000000048947 */ /* 0x001fea0003800000 */
[----:B------:R0:W5:Y:S02]  /*2a50*/  LDG.E.LTC128B.U16 R118, desc[UR38][R56.64+0x12] ;  /* 0x0000122638767981 */ /* 0x000164000c1e1520 */
.L_x_46:
[----:B------:R-:W-:Y:S05]  /*2a60*/  BSYNC B1 ;  /* 0x0000000000017941 */ /* 0x000fea0003800000 */
.L_x_45:
[----:B-----5:R-:W-:Y:S01]  /*2a70*/  IMAD.U32 R59, R118, 0x10000, RZ ;  /* 0x00010000763b7824 */ /* 0x020fe200078e00ff */
[----:B------:R-:W-:Y:S01]  /*2a80*/  ISETP.GT.AND P2, PT, R4, 0x10, PT ;  /* 0x000000100400780c */ /* 0x000fe20003f44270 */
[----:B------:R-:W-:Y:S01]  /*2a90*/  IMAD R60, R109, R106, RZ ;  /* 0x0000006a6d3c7224 */ /* 0x000fe200078e02ff */
[----:B------:R-:W-:Y:S01]  /*2aa0*/  BSSY B1, `(.L_x_47) ;  /* 0x0000021000017945 */ /* 0x000fe20003800000 */
[----:B------:R-:W-:Y:S02]  /*2ab0*/  FMUL R58, R59, R90 ;  /* 0x0000005a3b3a7220 */ /* 0x000fe40000400000 */
[----:B------:R-:W-:Y:S02]  /*2ac0*/  IMAD R103, R121, R107, R60 ;  /* 0x0000006b79677224 */ /* 0x000fe400078e023c */
[----:B------:R-:W-:Y:S01]  /*2ad0*/  FFMA R58, R63, R22, R58 ;  /* 0x000000163f3a7223 */ /* 0x000fe2000000003a */
[----:B------:R-:W-:-:S04]  /*2ae0*/  IMAD.WIDE.U32 R60, R121, R106, R10 ;  /* 0x0000006a793c7225 */ /* 0x000fc800078e000a */
[----:B------:R-:W-:Y:S01]  /*2af0*/  F2FP.BF16.F32.PACK_AB R58, RZ, R58 ;  /* 0x0000003aff3a723e */ /* 0x000fe200000010ff */
[----:B------:R-:W-:-:S03]  /*2b00*/  IMAD.IADD R61, R103, 0x1, R61 ;  /* 0x00000001673d7824 */ /* 0x000fc600078e023d */
[----:B------:R-:W-:Y:S01]  /*2b10*/  PRMT R63, R58, 0x7610, R63 ;  /* 0x000076103a3f7816 */ /* 0x000fe2000000003f */
[----:B------:R-:W-:-:S04]  /*2b20*/  IMAD.WIDE.U32 R58, R121, R106, R104 ;  /* 0x0000006a793a7225 */ /* 0x000fc800078e0068 */
[----:B------:R1:W-:Y:S01]  /*2b30*/  @P0 STG.E.U16 desc[UR38][R110.64+0x12], R63 ;  /* 0x0000123f6e000986 */ /* 0x0003e2000c101526 */
[----:B------:R-:W-:Y:S02]  /*2b40*/  IMAD.IADD R59, R59, 0x1, R103 ;  /* 0x000000013b3b7824 */ /* 0x000fe400078e0267 */
[----:B------:R-:W-:-:S04]  /*2b50*/  IMAD.WIDE.U32 R106, R121, R106, R112 ;  /* 0x0000006a796a7225 */ /* 0x000fc800078e0070 */
[----:B------:R-:W-:Y:S02]  /*2b60*/  IMAD.IADD R103, R103, 0x1, R107 ;  /* 0x0000000167677824 */ /* 0x000fe400078e026b */
[----:B-1----:R-:W-:Y:S01]  /*2b70*/  IMAD.WIDE.U32 R62, R23, R14, R60 ;  /* 0x0000000e173e7225 */ /* 0x002fe200078e003c */
[----:B------:R-:W-:-:S04]  /*2b80*/  LEA R60, P0, R58, R12, 0x1 ;  /* 0x0000000c3a3c7211 */ /* 0x000fc800078008ff */
[----:B------:R-:W-:Y:S01]  /*2b90*/  LEA.HI.X R61, R58, R13, R59, 0x1, P0 ;  /* 0x0000000d3a3d7211 */ /* 0x000fe200000f0c3b */
[----:B------:R-:W-:Y:S01]  /*2ba0*/  IMAD.IADD R59, R101, 0x1, R63 ;  /* 0x00000001653b7824 */ /* 0x000fe200078e023f */
[----:B------:R-:W-:-:S04]  /*2bb0*/  LEA R58, P0, R62, R12, 0x1 ;  /* 0x0000000c3e3a7211 */ /* 0x000fc800078008ff */
[----:B------:R-:W-:Y:S02]  /*2bc0*/  LEA.HI.X R59, R62, R13, R59, 0x1, P0 ;  /* 0x0000000d3e3b7211 */ /* 0x000fe400000f0c3b */
[----:B------:R-:W-:-:S05]  /*2bd0*/  IADD3 R102, P0, R102, R106, RZ ;  /* 0x0000006a66667210 */ /* 0x000fca0007f1e0ff */
[----:B------:R-:W-:Y:S01]  /*2be0*/  IMAD.X R104, R103, 0x1, R105, P0 ;  /* 0x0000000167687824 */ /* 0x000fe200000e0669 */
[----:B------:R-:W-:-:S05]  /*2bf0*/  IADD3 R62, P0, R10, R106, RZ ;  /* 0x0000006a0a3e7210 */ /* 0x000fca0007f1e0ff */
[----:B------:R-:W-:Y:S01]  /*2c00*/  IMAD.X R63, R11, 0x1, R103, P0 ;  /* 0x000000010b3f7824 */ /* 0x000fe200000e0667 */
[----:B------:R-:W-:Y:S01]  /*2c10*/  LEA R10, P0, R102, R12, 0x1 ;  /* 0x0000000c660a7211 */ /* 0x000fe200078008ff */
[----:B------:R-:W-:-:S03]  /*2c20*/  IMAD.WIDE.U32 R62, R23, R14, R62 ;  /* 0x0000000e173e7225 */ /* 0x000fc600078e003e */
[----:B------:R-:W-:Y:S01]  /*2c30*/  LEA.HI.X R11, R102, R13, R104, 0x1, P0 ;  /* 0x0000000d660b7211 */ /* 0x000fe200000f0c68 */
[----:B------:R-:W-:Y:S01]  /*2c40*/  IMAD.IADD R101, R101, 0x1, R63 ;  /* 0x0000000165657824 */ /* 0x000fe200078e023f */
[----:B------:R-:W-:-:S04]  /*2c50*/  LEA R12, P0, R62, R12, 0x1 ;  /* 0x0000000c3e0c7211 */ /* 0x000fc800078008ff */
[----:B------:R-:W-:Y:S02]  /*2c60*/  LEA.HI.X R13, R62, R13, R101, 0x1, P0 ;  /* 0x0000000d3e0d7211 */ /* 0x000fe400000f0c65 */
[----:B------:R-:W-:Y:S02]  /*2c70*/  ISETP.GT.AND P0, PT, R3, RZ, P2 ;  /* 0x000000ff0300720c */ /* 0x000fe40001704270 */
[----:B------:R-:W-:-:S11]  /*2c80*/  P2R R101, PR, RZ, 0x4 ;  /* 0x00000004ff657803 */ /* 0x000fd60000000000 */
[----:B------:R-:W-:Y:S05]  /*2c90*/  @!P0 BRA `(.L_x_48) ;  /* 0x0000000000048947 */ /* 0x000fea0003800000 */
[----:B------:R1:W5:Y:S02]  /*2ca0*/  LDG.E.LTC128B.U16 R118, desc[UR38][R8.64+0x20] ;  /* 0x0000202608767981 */ /* 0x000364000c1e1520 */
.L_x_48:
[----:B------:R-:W-:Y:S05]  /*2cb0*/  BSYNC B1 ;  /* 0x0000000000017941 */ /* 0x000fea0003800000 */
.L_x_47:
        /* <DEDUP_REMOVED lines=9> */
[----:B0-----:R-:W-:Y:S05]  /*2d50*/  @!P0 BRA `(.L_x_50) ;  /* 0x0000000000048947 */ /* 0x001fea0003800000 */
[----:B------:R0:W5:Y:S02]  /*2d60*/  LDG.E.LTC128B.U16 R118, desc[UR38][R8.64+0x22] ;  /* 0x0000222608767981 */ /* 0x000164000c1e1520 */
.L_x_50:
[----:B------:R-:W-:Y:S05]  /*2d70*/  BSYNC B1 ;  /* 0x0000000000017941 */ /* 0x000fea0003800000 */
.L_x_49:
[----:B-----5:R-:W-:Y:S01]  /*2d80*/  IMAD.U32 R23, R118, 0x10000, RZ ;  /* 0x0001000076177824 */ /* 0x020fe200078e00ff */
[----:B------:R-:W-:Y:S03]  /*2d90*/  BSSY B1, `(.L_x_51) ;  /* 0x0000008000017945 */ /* 0x000fe60003800000 */
[----:B------:R-:W-:-:S04]  /*2da0*/  FMUL R14, R23, R90 ;  /* 0x0000005a170e7220 */ /* 0x000fc80000400000 */
[----:B------:R-:W-:-:S05]  /*2db0*/  FFMA R14, R65, R22, R14 ;  /* 0x00000016410e7223 */ /* 0x000fca000000000e */
[----:B------:R-:W-:-:S05]  /*2dc0*/  F2FP.BF16.F32.PACK_AB R14, RZ, R14 ;  /* 0x0000000eff0e723e */ /* 0x000fca00000010ff */
[----:B------:R0:W-:Y:S01]  /*2dd0*/  @P0 STG.E.U16 desc[UR38][R20.64+0x22], R14 ;  /* 0x0000220e14000986 */ /* 0x0001e2000c101526 */
[----:B------:R-:W-:-:S13]  /*2de0*/  ISETP.GT.AND P0, PT, R3, 0x8, P2 ;  /* 0x000000080300780c */ /* 0x000fda0001704270 */
[----:B0-----:R-:W-:Y:S05]  /*2df0*/  @!P0 BRA `(.L_x_52) ;  /* 0x0000000000048947 */ /* 0x001fea0003800000 */
[----:B------:R0:W5:Y:S02]  /*2e00*/  LDG.E.LTC128B.U16 R118, desc[UR38][R56.64+0x20] ;  /* 0x0000202638767981 */ /* 0x000164000c1e1520 */
.L_x_52:
[----:B------:R-:W-:Y:S05]  /*2e10*/  BSYNC B1 ;  /* 0x0000000000017941 */ /* 0x000fea0003800000 */
.L_x_51:
        /* <DEDUP_REMOVED lines=9> */
.L_x_54:
[----:B------:R-:W-:Y:S05]  /*2eb0*/  BSYNC B1 ;  /* 0x0000000000017941 */ /* 0x000fea0003800000 */
.L_x_53:
        /* <DEDUP_REMOVED lines=11> */
.L_x_56:
[----:B------:R-:W-:Y:S05]  /*2f70*/  BSYNC B1 ;  /* 0x0000000000017941 */ /* 0x000fea0003800000 */
.L_x_55:
        /* <DEDUP_REMOVED lines=11> */
.L_x_58:
[----:B------:R-:W-:Y:S05]  /*3030*/  BSYNC B1 ;  /* 0x0000000000017941 */ /* 0x000fea0003800000 */
.L_x_57:
        /* <DEDUP_REMOVED lines=9> */
.L_x_60:
[----:B------:R-:W-:Y:S05]  /*30d0*/  BSYNC B1 ;  /* 0x0000000000017941 */ /* 0x000fea0003800000 */
.L_x_59:
        /* <DEDUP_REMOVED lines=9> */
.L_x_62:
[----:B------:R-:W-:Y:S05]  /*3170*/  BSYNC B1 ;  /* 0x0000000000017941 */ /* 0x000fea0003800000 */
.L_x_61:
        /* <DEDUP_REMOVED lines=11> */
.L_x_64:
[----:B------:R-:W-:Y:S05]  /*3230*/  BSYNC B1 ;  /* 0x0000000000017941 */ /* 0x000fea0003800000 */
.L_x_63:
        /* <DEDUP_REMOVED lines=11> */
.L_x_66:
[----:B------:R-:W-:Y:S05]  /*32f0*/  BSYNC B1 ;  /* 0x0000000000017941 */ /* 0x000fea0003800000 */
.L_x_65:
        /* <DEDUP_REMOVED lines=9> */
.L_x_68:
[----:B------:R-:W-:Y:S05]  /*3390*/  BSYNC B1 ;  /* 0x0000000000017941 */ /* 0x000fea0003800000 */
.L_x_67:
        /* <DEDUP_REMOVED lines=9> */
.L_x_70:
[----:B------:R-:W-:Y:S05]  /*3430*/  BSYNC B1 ;  /* 0x0000000000017941 */ /* 0x000fea0003800000 */
.L_x_69:
        /* <DEDUP_REMOVED lines=11> */
.L_x_72:
[----:B------:R-:W-:Y:S05]  /*34f0*/  BSYNC B1 ;  /* 0x0000000000017941 */ /* 0x000fea0003800000 */
.L_x_71:
        /* <DEDUP_REMOVED lines=11> */
.L_x_74:
[----:B------:R-:W-:Y:S05]  /*35b0*/  BSYNC B1 ;  /* 0x0000000000017941 */ /* 0x000fea0003800000 */
.L_x_73:
        /* <DEDUP_REMOVED lines=9> */
.L_x_76:
[----:B------:R-:W-:Y:S05]  /*3650*/  BSYNC B1 ;  /* 0x0000000000017941 */ /* 0x000fea0003800000 */
.L_x_75:
        /* <DEDUP_REMOVED lines=9> */
.L_x_78:
[----:B------:R-:W-:Y:S05]  /*36f0*/  BSYNC B1 ;  /* 0x0000000000017941 */ /* 0x000fea0003800000 */
.L_x_77:
[----:B-----5:R-:W-:Y:S01]  /*3700*/  IMAD.U32 R23, R118, 0x10000, RZ ;  /* 0x0001000076177824 */ /* 0x020fe200078e00ff */
[----:B------:R-:W-:Y:S01]  /*3710*/  ISETP.GT.AND P6, PT, R4, 0x30, PT ;  /* 0x000000300400780c */ /* 0x000fe20003fc4270 */
[----:B------:R-:W-:Y:S02]  /*3720*/  BSSY B1, `(.L_x_79) ;  /* 0x0000008000017945 */ /* 0x000fe40003800000 */
[----:B------:R-:W-:-:S04]  /*3730*/  FMUL R14, R23, R90 ;  /* 0x0000005a170e7220 */ /* 0x000fc80000400000 */
[----:B------:R-:W-:-:S05]  /*3740*/  FFMA R14, R79, R22, R14 ;  /* 0x000000164f0e7223 */ /* 0x000fca000000000e */
[----:B------:R-:W-:-:S05]  /*3750*/  F2FP.BF16.F32.PACK_AB R14, RZ, R14 ;  /* 0x0000000eff0e723e */ /* 0x000fca00000010ff */
[----:B------:R0:W-:Y:S01]  /*3760*/  @P0 STG.E.U16 desc[UR38][R110.64+0x52], R14 ;  /* 0x0000520e6e000986 */ /* 0x0001e2000c101526 */
[----:B------:R-:W-:-:S13]  /*3770*/  ISETP.GT.AND P0, PT, R3, RZ, P6 ;  /* 0x000000ff0300720c */ /* 0x000fda0003704270 */
[----:B0-----:R-:W-:Y:S05]  /*3780*/  @!P0 BRA `(.L_x_80) ;  /* 0x0000000000048947 */ /* 0x001fea0003800000 */
[----:B------:R0:W5:Y:S02]  /*3790*/  LDG.E.LTC128B.U16 R118, desc[UR38][R8.64+0x60] ;  /* 0x0000602608767981 */ /* 0x000164000c1e1520 */
.L_x_80:
[----:B------:R-:W-:Y:S05]  /*37a0*/  BSYNC B1 ;  /* 0x0000000000017941 */ /* 0x000fea0003800000 */
.L_x_79:
        /* <DEDUP_REMOVED lines=10> */
.L_x_82:
[----:B------:R-:W-:Y:S05]  /*3850*/  BSYNC B1 ;  /* 0x0000000000017941 */ /* 0x000fea0003800000 */
.L_x_81:
        /* <DEDUP_REMOVED lines=9> */
.L_x_84:
[----:B------:R-:W-:Y:S05]  /*38f0*/  BSYNC B1 ;  /* 0x0000000000017941 */ /* 0x000fea0003800000 */
.L_x_83:
        /* <DEDUP_REMOVED lines=9> */
.L_x_86:
[----:B------:R-:W-:Y:S05]  /*3990*/  BSYNC B1 ;  /* 0x0000000000017941 */ /* 0x000fea0003800000 */
.L_x_85:
        /* <DEDUP_REMOVED lines=10> */
.L_x_88:
[----:B------:R-:W-:Y:S05]  /*3a40*/  BSYNC B1 ;  /* 0x0000000000017941 */ /* 0x000fea0003800000 */
.L_x_87:
[----:B-----5:R-:W-:Y:S01]  /*3a50*/  IMAD.U32 R23, R118, 0x10000, RZ ;  /* 0x0001000076177824 */ /* 0x020fe200078e00ff */
[----:B------:R-:W-:Y:S03]  /*3a60*/  BSSY B1, `(.L_x_89) ;  /* 0x000000f000017945 */ /* 0x000fe60003800000 */
[----:B------:R-:W-:-:S04]  /*3a70*/  FMUL R23, R23, R90 ;  /* 0x0000005a17177220 */ /* 0x000fc80000400000 */
[----:B------:R-:W-:-:S05]  /*3a80*/  FFMA R23, R84, R22, R23 ;  /* 0x0000001654177223 */ /* 0x000fca0000000017 */
[----:B------:R-:W-:-:S05]  /*3a90*/  F2FP.BF16.F32.PACK_AB R23, RZ, R23 ;  /* 0x00000017ff17723e */ /* 0x000fca00000010ff */
[----:B------:R0:W-:Y:S01]  /*3aa0*/  @P0 STG.E.U16 desc[UR38][R20.64+0x70], R23 ;  /* 0x0000701714000986 */ /* 0x0001e2000c101526 */
[----:B------:R-:W-:-:S05]  /*3ab0*/  IADD3 R62, P0, R15, R110, RZ ;  /* 0x0000006e0f3e7210 */ /* 0x000fca0007f1e0ff */
[----:B------:R-:W-:Y:S01]  /*3ac0*/  IMAD.X R63, R5, 0x1, R111, P0 ;  /* 0x00000001053f7824 */ /* 0x000fe200000e066f */
[----:B------:R-:W-:-:S05]  /*3ad0*/  IADD3 R64, P0, R15, R110, RZ ;  /* 0x0000006e0f407210 */ /* 0x000fca0007f1e0ff */
[----:B------:R-:W-:Y:S01]  /*3ae0*/  IMAD.X R65, R5, 0x1, R111, P0 ;  /* 0x0000000105417824 */ /* 0x000fe200000e066f */
[----:B------:R-:W-:-:S05]  /*3af0*/  IADD3 R14, P0, R15, R20, RZ ;  /* 0x000000140f0e7210 */ /* 0x000fca0007f1e0ff */
[----:B------:R-:W-:Y:S01]  /*3b00*/  IMAD.X R15, R5, 0x1, R21, P0 ;  /* 0x00000001050f7824 */ /* 0x000fe200000e0615 */
[----:B------:R-:W-:-:S04]  /*3b10*/  ISETP.GT.AND P0, PT, R4, 0x39, PT ;  /* 0x000000390400780c */ /* 0x000fc80003f04270 */
[----:B------:R-:W-:-:S13]  /*3b20*/  ISETP.GT.AND P3, PT, R3, RZ, P0 ;  /* 0x000000ff0300720c */ /* 0x000fda0000764270 */
[----:B0-----:R-:W-:Y:S05]  /*3b30*/  @!P3 BRA `(.L_x_90) ;  /* 0x000000000004b947 */ /* 0x001fea0003800000 */
[----:B------:R0:W5:Y:S02]  /*3b40*/  LDG.E.LTC128B.U16 R118, desc[UR38][R8.64+0x72] ;  /* 0x0000722608767981 */ /* 0x000164000c1e1520 */
.L_x_90:
[----:B------:R-:W-:Y:S05]  /*3b50*/  BSYNC B1 ;  /* 0x0000000000017941 */ /* 0x000fea0003800000 */
.L_x_89:
        /* <DEDUP_REMOVED lines=9> */
.L_x_92:
[----:B------:R-:W-:Y:S05]  /*3bf0*/  BSYNC B1 ;  /* 0x0000000000017941 */ /* 0x000fea0003800000 */
.L_x_91:
        /* <DEDUP_REMOVED lines=9> */
.L_x_94:
[----:B------:R-:W-:Y:S05]  /*3c90*/  BSYNC B1 ;  /* 0x0000000000017941 */ /* 0x000fea0003800000 */
.L_x_93:
[----:B-----5:R-:W-:-:S04]  /*3ca0*/  IMAD.U32 R5, R118, 0x10000, RZ ;  /* 0x0001000076057824 */ /* 0x020fc800078e00ff */
[----:B------:R-:W-:-:S04]  /*3cb0*/  FMUL R4, R5, R90 ;  /* 0x0000005a05047220 */ /* 0x000fc80000400000 */
[----:B------:R-:W-:-:S05]  /*3cc0*/  FFMA R4, R87, R22, R4 ;  /* 0x0000001657047223 */ /* 0x000fca0000000004 */
[----:B------:R-:W-:-:S05]  /*3cd0*/  F2FP.BF16.F32.PACK_AB R4, RZ, R4 ;  /* 0x00000004ff04723e */ /* 0x000fca00000010ff */
[----:B------:R0:W-:Y:S01]  /*3ce0*/  @P3 STG.E.U16 desc[UR38][R110.64+0x72], R4 ;  /* 0x000072046e003986 */ /* 0x0001e2000c101526 */
[----:B------:R-:W-:-:S13]  /*3cf0*/  ISETP.GT.AND P3, PT, R3, 0x80, P5 ;  /* 0x000000800300780c */ /* 0x000fda0002f64270 */
[----:B------:R-:W2:Y:S01]  /*3d00*/  @P3 LDG.E.LTC128B.U16 R118, desc[UR38][R60.64] ;  /* 0x000000263c763981 */ /* 0x000ea2000c1e1520 */
[----:B------:R-:W-:Y:S01]  /*3d10*/  BSSY B1, `(.L_x_95) ;  /* 0x000000a000017945 */ /* 0x000fe20003800000 */
[----:B--2---:R-:W-:-:S04]  /*3d20*/  IMAD.U32 R5, R118, 0x10000, RZ ;  /* 0x0001000076057824 */ /* 0x004fc800078e00ff */
[----:B------:R-:W-:-:S04]  /*3d30*/  FMUL R5, R5, R90 ;  /* 0x0000005a05057220 */ /* 0x000fc80000400000 */
[----:B------:R-:W-:-:S05]  /*3d40*/  FFMA R5, R24, R22, R5 ;  /* 0x0000001618057223 */ /* 0x000fca0000000005 */
[----:B------:R-:W-:-:S05]  /*3d50*/  F2FP.BF16.F32.PACK_AB R5, RZ, R5 ;  /* 0x00000005ff05723e */ /* 0x000fca00000010ff */
[----:B------:R0:W-:Y:S01]  /*3d60*/  @P3 STG.E.U16 desc[UR38][R14.64], R5 ;  /* 0x000000050e003986 */ /* 0x0001e2000c101526 */
[----:B------:R-:W-:-:S04]  /*3d70*/  ISETP.NE.AND P3, PT, R119, RZ, PT ;  /* 0x000000ff7700720c */ /* 0x000fc80003f65270 */
[----:B------:R-:W-:-:S13]  /*3d80*/  ISETP.GT.AND P3, PT, R3, 0x80, P3 ;  /* 0x000000800300780c */ /* 0x000fda0001f64270 */
[----:B0-----:R-:W-:Y:S05]  /*3d90*/  @!P3 BRA `(.L_x_96) ;  /* 0x000000000004b947 */ /* 0x001fea0003800000 */
[----:B------:R0:W5:Y:S02]  /*3da0*/  LDG.E.LTC128B.U16 R118, desc[UR38][R58.64+0x2] ;  /* 0x000002263a767981 */ /* 0x000164000c1e1520 */
.L_x_96:
[----:B------:R-:W-:Y:S05]  /*3db0*/  BSYNC B1 ;  /* 0x0000000000017941 */ /* 0x000fea0003800000 */
.L_x_95:
[----:B-----5:R-:W-:Y:S01]  /*3dc0*/  IMAD.U32 R5, R118, 0x10000, RZ ;  /* 0x0001000076057824 */ /* 0x020fe200078e00ff */
[----:B------:R-:W-:Y:S01]  /*3dd0*/  ISETP.GT.AND P5, PT, R3, 0x88, P5 ;  /* 0x000000880300780c */ /* 0x000fe20002fa4270 */
[----:B------:R-:W-:Y:S02]  /*3de0*/  BSSY B1, `(.L_x_97) ;  /* 0x000000a000017945 */ /* 0x000fe40003800000 */
[----:B------:R-:W-:Y:S01]  /*3df0*/  FMUL R4, R5, R90 ;  /* 0x0000005a05047220 */ /* 0x000fe20000400000 */
[----:B------:R-:W-:-:S03]  /*3e00*/  @P3 IMAD.MOV.U32 R5, RZ, RZ, R15 ;  /* 0x000000ffff053224 */ /* 0x000fc600078e000f */
[----:B------:R-:W-:-:S05]  /*3e10*/  FFMA R4, R25, R22, R4 ;  /* 0x0000001619047223 */ /* 0x000fca0000000004 */
[----:B------:R-:W-:-:S04]  /*3e20*/  F2FP.BF16.F32.PACK_AB R4, RZ, R4 ;  /* 0x00000004ff04723e */ /* 0x000fc800000010ff */
[----:B-1-34-:R-:W-:Y:S01]  /*3e30*/  PRMT R8, R4, 0x7610, R8 ;  /* 0x0000761004087816 */ /* 0x01afe20000000008 */
[----:B------:R-:W-:-:S05]  /*3e40*/  @P3 IMAD.MOV.U32 R4, RZ, RZ, R14 ;  /* 0x000000ffff043224 */ /* 0x000fca00078e000e */
[----:B------:R1:W-:Y:S01]  /*3e50*/  @P3 STG.E.U16 desc[UR38][R4.64+0x2], R8 ;  /* 0x0000020804003986 */ /* 0x0003e2000c101526 */
[----:B------:R-:W-:Y:S05]  /*3e60*/  @!P5 BRA `(.L_x_98) ;  /* 0x000000000004d947 */ /* 0x000fea0003800000 */
[----:B------:R2:W5:Y:S02]  /*3e70*/  LDG.E.LTC128B.U16 R118, desc[UR38][R10.64] ;  /* 0x000000260a767981 */ /* 0x000564000c1e1520 */
.L_x_98:
[----:B------:R-:W-:Y:S05]  /*3e80*/  BSYNC B1 ;  /* 0x0000000000017941 */ /* 0x000fea0003800000 */
.L_x_97:
[----:B-1---5:R-:W-:Y:S01]  /*3e90*/  IMAD.U32 R5, R118, 0x10000, RZ ;  /* 0x0001000076057824 */ /* 0x022fe200078e00ff */
[----:B------:R-:W-:Y:S01]  /*3ea0*/  ISETP.NE.AND P3, PT, R119, RZ, PT ;  /* 0x000000ff7700720c */ /* 0x000fe20003f65270 */
[----:B------:R-:W-:Y:S02]  /*3eb0*/  BSSY B1, `(.L_x_99) ;  /* 0x0000008000017945 */ /* 0x000fe40003800000 */
[----:B------:R-:W-:Y:S01]  /*3ec0*/  FMUL R5, R5, R90 ;  /* 0x0000005a05057220 */ /* 0x000fe20000400000 */
[----:B------:R-:W-:-:S03]  /*3ed0*/  ISETP.GT.AND P3, PT, R3, 0x88, P3 ;  /* 0x000000880300780c */ /* 0x000fc60001f64270 */
[----:B------:R-:W-:-:S05]  /*3ee0*/  FFMA R5, R26, R22, R5 ;  /* 0x000000161a057223 */ /* 0x000fca0000000005 */
[----:B------:R-:W-:-:S05]  /*3ef0*/  F2FP.BF16.F32.PACK_AB R5, RZ, R5 ;  /* 0x00000005ff05723e */ /* 0x000fca00000010ff */
[----:B------:R1:W-:Y:S01]  /*3f00*/  @P5 STG.E.U16 desc[UR38][R62.64], R5 ;  /* 0x000000053e005986 */ /* 0x0003e2000c101526 */
[----:B------:R-:W-:Y:S05]  /*3f10*/  @!P3 BRA `(.L_x_100) ;  /* 0x000000000004b947 */ /* 0x000fea0003800000 */
[----:B------:R3:W5:Y:S02]  /*3f20*/  LDG.E.LTC128B.U16 R118, desc[UR38][R12.64+0x2] ;  /* 0x000002260c767981 */ /* 0x000764000c1e1520 */
.L_x_100:
[----:B------:R-:W-:Y:S05]  /*3f30*/  BSYNC B1 ;  /* 0x0000000000017941 */ /* 0x000fea0003800000 */
.L_x_99:
[----:B-1---5:R-:W-:Y:S01]  /*3f40*/  IMAD.U32 R5, R118, 0x10000, RZ ;  /* 0x0001000076057824 */ /* 0x022fe200078e00ff */
[----:B------:R-:W-:Y:S01]  /*3f50*/  ISETP.NE.AND P5, PT, R116, RZ, PT ;  /* 0x000000ff7400720c */ /* 0x000fe20003fa5270 */
[----:B------:R-:W-:Y:S02]  /*3f60*/  BSSY B1, `(.L_x_101) ;  /* 0x0000008000017945 */ /* 0x000fe40003800000 */
[----:B------:R-:W-:-:S04]  /*3f70*/  FMUL R4, R5, R90 ;  /* 0x0000005a05047220 */ /* 0x000fc80000400000 */
[----:B------:R-:W-:-:S05]  /*3f80*/  FFMA R4, R27, R22, R4 ;  /* 0x000000161b047223 */ /* 0x000fca0000000004 */
[----:B------:R-:W-:-:S05]  /*3f90*/  F2FP.BF16.F32.PACK_AB R4, RZ, R4 ;  /* 0x00000004ff04723e */ /* 0x000fca00000010ff */
[----:B------:R1:W-:Y:S01]  /*3fa0*/  @P3 STG.E.U16 desc[UR38][R64.64+0x2], R4 ;  /* 0x0000020440003986 */ /* 0x0003e2000c101526 */
[----:B------:R-:W-:-:S13]  /*3fb0*/  ISETP.GT.AND P3, PT, R3, 0x80, P5 ;  /* 0x000000800300780c */ /* 0x000fda0002f64270 */
[----:B-1----:R-:W-:Y:S05]  /*3fc0*/  @!P3 BRA `(.L_x_102) ;  /* 0x000000000004b947 */ /* 0x002fea0003800000 */
[----:B------:R1:W5:Y:S02]  /*3fd0*/  LDG.E.LTC128B.U16 R118, desc[UR38][R58.64+0x10] ;  /* 0x000010263a767981 */ /* 0x000364000c1e1520 */
.L_x_102:
[----:B------:R-:W-:Y:S05]  /*3fe0*/  BSYNC B1 ;  /* 0x0000000000017941 */ /* 0x000fea0003800000 */
.L_x_101:
[----:B-----5:R-:W-:Y:S01]  /*3ff0*/  IMAD.U32 R5, R118, 0x10000, RZ ;  /* 0x0001000076057824 */ /* 0x020fe200078e00ff */
[----:B------:R-:W-:Y:S01]  /*4000*/  ISETP.NE.AND P5, PT, R117, RZ, PT ;  /* 0x000000ff7500720c */ /* 0x000fe20003fa5270 */
[----:B------:R-:W-:Y:S01]  /*4010*/  @P3 IMAD.MOV.U32 R4, RZ, RZ, R14 ;  /* 0x000000ffff043224 */ /* 0x000fe200078e000e */
[----:B------:R-:W-:Y:S01]  /*4020*/  BSSY B1, `(.L_x_103) ;  /* 0x000000a000017945 */ /* 0x000fe20003800000 */
[----:B------:R-:W-:-:S04]  /*4030*/  FMUL R5, R5, R90 ;  /* 0x0000005a05057220 */ /* 0x000fc80000400000 */
[----:B------:R-:W-:-:S05]  /*4040*/  FFMA R5, R28, R22, R5 ;  /* 0x000000161c057223 */ /* 0x000fca0000000005 */
[----:B------:R-:W-:-:S04]  /*4050*/  F2FP.BF16.F32.PACK_AB R5, RZ, R5 ;  /* 0x00000005ff05723e */ /* 0x000fc800000010ff */
[----:B------:R-:W-:Y:S01]  /*4060*/  PRMT R8, R5, 0x7610, R8 ;  /* 0x0000761005087816 */ /* 0x000fe20000000008 */
[----:B------:R-:W-:-:S05]  /*4070*/  @P3 IMAD.MOV.U32 R5, RZ, RZ, R15 ;  /* 0x000000ffff053224 */ /* 0x000fca00078e000f */
[----:B------:R4:W-:Y:S01]  /*4080*/  @P3 STG.E.U16 desc[UR38][R4.64+0x10], R8 ;  /* 0x0000100804003986 */ /* 0x0009e2000c101526 */
[----:B------:R-:W-:-:S13]  /*4090*/  ISETP.GT.AND P3, PT, R3, 0x80, P5 ;  /* 0x000000800300780c */ /* 0x000fda0002f64270 */
[----:B----4-:R-:W-:Y:S05]  /*40a0*/  @!P3 BRA `(.L_x_104) ;  /* 0x000000000004b947 */ /* 0x010fea0003800000 */
[----:B------:R4:W5:Y:S02]  /*40b0*/  LDG.E.LTC128B.U16 R118, desc[UR38][R58.64+0x12] ;  /* 0x000012263a767981 */ /* 0x000964000c1e1520 */
.L_x_104:
[----:B------:R-:W-:Y:S05]  /*40c0*/  BSYNC B1 ;  /* 0x0000000000017941 */ /* 0x000fea0003800000 */
.L_x_103:
[----:B-----5:R-:W-:Y:S01]  /*40d0*/  IMAD.U32 R5, R118, 0x10000, RZ ;  /* 0x0001000076057824 */ /* 0x020fe200078e00ff */
[----:B------:R-:W-:Y:S03]  /*40e0*/  BSSY B1, `(.L_x_105) ;  /* 0x000000c000017945 */ /* 0x000fe60003800000 */
[----:B------:R-:W-:Y:S01]  /*40f0*/  FMUL R4, R5, R90 ;  /* 0x0000005a05047220 */ /* 0x000fe20000400000 */
[----:B------:R-:W-:-:S03]  /*4100*/  @P3 IMAD.MOV.U32 R5, RZ, RZ, R15 ;  /* 0x000000ffff053224 */ /* 0x000fc600078e000f */
[----:B------:R-:W-:-:S05]  /*4110*/  FFMA R4, R29, R22, R4 ;  /* 0x000000161d047223 */ /* 0x000fca0000000004 */
[----:B------:R-:W-:-:S04]  /*4120*/  F2FP.BF16.F32.PACK_AB R4, RZ, R4 ;  /* 0x00000004ff04723e */ /* 0x000fc800000010ff */
[----:B------:R-:W-:Y:S01]  /*4130*/  PRMT R8, R4, 0x7610, R8 ;  /* 0x0000761004087816 */ /* 0x000fe20000000008 */
[----:B------:R-:W-:-:S05]  /*4140*/  @P3 IMAD.MOV.U32 R4, RZ, RZ, R14 ;  /* 0x000000ffff043224 */ /* 0x000fca00078e000e */
[----:B------:R0:W-:Y:S01]  /*4150*/  @P3 STG.E.U16 desc[UR38][R4.64+0x12], R8 ;  /* 0x0000120804003986 */ /* 0x0001e2000c101526 */
[----:B------:R-:W-:-:S04]  /*4160*/  ISETP.NE.AND P3, PT, R116, RZ, PT ;  /* 0x000000ff7400720c */ /* 0x000fc80003f65270 */
[----:B------:R-:W-:-:S13]  /*4170*/  ISETP.GT.AND P3, PT, R3, 0x88, P3 ;  /* 0x000000880300780c */ /* 0x000fda0001f64270 */
[----:B0-----:R-:W-:Y:S05]  /*4180*/  @!P3 BRA `(.L_x_106) ;  /* 0x000000000004b947 */ /* 0x001fea0003800000 */
[----:B------:R0:W5:Y:S02]  /*4190*/  LDG.E.LTC128B.U16 R118, desc[UR38][R12.64+0x10] ;  /* 0x000010260c767981 */ /* 0x000164000c1e1520 */
.L_x_106:
[----:B------:R-:W-:Y:S05]  /*41a0*/  BSYNC B1 ;  /* 0x0000000000017941 */ /* 0x000fea0003800000 */
.L_x_105:
        /* <DEDUP_REMOVED lines=9> */
.L_x_108:
[----:B------:R-:W-:Y:S05]  /*4240*/  BSYNC B1 ;  /* 0x0000000000017941 */ /* 0x000fea0003800000 */
.L_x_107:
[----:B-----5:R-:W-:Y:S01]  /*4250*/  IMAD.U32 R5, R118, 0x10000, RZ ;  /* 0x0001000076057824 */ /* 0x020fe200078e00ff */
[----:B------:R-:W-:Y:S01]  /*4260*/  ISETP.NE.AND P5, PT, R101, RZ, PT ;  /* 0x000000ff6500720c */ /* 0x000fe20003fa5270 */
[----:B------:R-:W-:Y:S02]  /*4270*/  BSSY B1, `(.L_x_109) ;  /* 0x000000b000017945 */ /* 0x000fe40003800000 */
[----:B------:R-:W-:Y:S01]  /*4280*/  FMUL R4, R5, R90 ;  /* 0x0000005a05047220 */ /* 0x000fe20000400000 */
[----:B------:R-:W-:-:S03]  /*4290*/  @P3 IMAD.MOV.U32 R5, RZ, RZ, R7 ;  /* 0x000000ffff053224 */ /* 0x000fc600078e0007 */
[----:B------:R-:W-:-:S05]  /*42a0*/  FFMA R4, R31, R22, R4 ;  /* 0x000000161f047223 */ /* 0x000fca0000000004 */
[----:B------:R-:W-:-:S04]  /*42b0*/  F2FP.BF16.F32.PACK_AB R4, RZ, R4 ;  /* 0x00000004ff04723e */ /* 0x000fc800000010ff */
[----:B------:R-:W-:Y:S01]  /*42c0*/  PRMT R8, R4, 0x7610, R8 ;  /* 0x0000761004087816 */ /* 0x000fe20000000008 */
[----:B------:R-:W-:-:S05]  /*42d0*/  @P3 IMAD.MOV.U32 R4, RZ, RZ, R6 ;  /* 0x000000ffff043224 */ /* 0x000fca00078e0006 */
[----:B------:R0:W-:Y:S01]  /*42e0*/  @P3 STG.E.U16 desc[UR38][R4.64+0x12], R8 ;  /* 0x0000120804003986 */ /* 0x0001e2000c101526 */
[----:B------:R-:W-:-:S13]  /*42f0*/  ISETP.GT.AND P3, PT, R3, 0x80, P5 ;  /* 0x000000800300780c */ /* 0x000fda0002f64270 */
[----:B0-----:R-:W-:Y:S05]  /*4300*/  @!P3 BRA `(.L_x_110) ;  /* 0x000000000004b947 */ /* 0x001fea0003800000 */
[----:B------:R0:W5:Y:S02]  /*4310*/  LDG.E.LTC128B.U16 R118, desc[UR38][R58.64+0x20] ;  /* 0x000020263a767981 */ /* 0x000164000c1e1520 */
.L_x_110:
[----:B------:R-:W-:Y:S05]  /*4320*/  BSYNC B1 ;  /* 0x0000000000017941 */ /* 0x000fea0003800000 */
.L_x_109:
        /* <DEDUP_REMOVED lines=13> */
.L_x_112:
[----:B------:R-:W-:Y:S05]  /*4400*/  BSYNC B1 ;  /* 0x0000000000017941 */ /* 0x000fea0003800000 */
.L_x_111:
        /* <DEDUP_REMOVED lines=13> */
.L_x_114:
[----:B------:R-:W-:Y:S05]  /*44e0*/  BSYNC B1 ;  /* 0x0000000000017941 */ /* 0x000fea0003800000 */
.L_x_113:
[----:B-----5:R-:W-:Y:S01]  /*44f0*/  IMAD.U32 R5, R118, 0x10000, RZ ;  /* 0x0001000076057824 */ /* 0x020fe200078e00ff */
[----:B------:R-:W-:Y:S01]  /*4500*/  BSSY B1, `(.L_x_115) ;  /* 0x000000b000017945 */ /* 0x000fe20003800000 */
[----:B------:R-:W-:Y:S02]  /*4510*/  @P3 IMAD.MOV.U32 R4, RZ, RZ, R6 ;  /* 0x000000ffff043224 */ /* 0x000fe400078e0006 */
        /* <DEDUP_REMOVED lines=9> */
.L_x_116:
[----:B------:R-:W-:Y:S05]  /*45b0*/  BSYNC B1 ;  /* 0x0000000000017941 */ /* 0x000fea0003800000 */
.L_x_115:
        /* <DEDUP_REMOVED lines=13> */
.L_x_118:
[----:B------:R-:W-:Y:S05]  /*4690*/  BSYNC B1 ;  /* 0x0000000000017941 */ /* 0x000fea0003800000 */
.L_x_117:
        /* <DEDUP_REMOVED lines=13> */
.L_x_120:
[----:B------:R-:W-:Y:S05]  /*4770*/  BSYNC B1 ;  /* 0x0000000000017941 */ /* 0x000fea0003800000 */
.L_x_119:
        /* <DEDUP_REMOVED lines=13> */
.L_x_122:
[----:B------:R-:W-:Y:S05]  /*4850*/  BSYNC B1 ;  /* 0x0000000000017941 */ /* 0x000fea0003800000 */
.L_x_121:
        /* <DEDUP_REMOVED lines=12> */
.L_x_124:
[----:B------:R-:W-:Y:S05]  /*4920*/  BSYNC B1 ;  /* 0x0000000000017941 */ /* 0x000fea0003800000 */
.L_x_123:
        /* <DEDUP_REMOVED lines=13> */
.L_x_126:
[----:B------:R-:W-:Y:S05]  /*4a00*/  BSYNC B1 ;  /* 0x0000000000017941 */ /* 0x000fea0003800000 */
.L_x_125:
        /* <DEDUP_REMOVED lines=13> */
.L_x_128:
[----:B------:R-:W-:Y:S05]  /*4ae0*/  BSYNC B1 ;  /* 0x0000000000017941 */ /* 0x000fea0003800000 */
.L_x_127:
        /* <DEDUP_REMOVED lines=13> */
.L_x_130:
[----:B------:R-:W-:Y:S05]  /*4bc0*/  BSYNC B1 ;  /* 0x0000000000017941 */ /* 0x000fea0003800000 */
.L_x_129:
        /* <DEDUP_REMOVED lines=12> */
.L_x_132:
[----:B------:R-:W-:Y:S05]  /*4c90*/  BSYNC B1 ;  /* 0x0000000000017941 */ /* 0x000fea0003800000 */
.L_x_131:
        /* <DEDUP_REMOVED lines=13> */
.L_x_134:
[----:B------:R-:W-:Y:S05]  /*4d70*/  BSYNC B1 ;  /* 0x0000000000017941 */ /* 0x000fea0003800000 */
.L_x_133:
        /* <DEDUP_REMOVED lines=12> */
.L_x_136:
[----:B------:R-:W-:Y:S05]  /*4e40*/  BSYNC B1 ;  /* 0x0000000000017941 */ /* 0x000fea0003800000 */
.L_x_135:
        /* <DEDUP_REMOVED lines=12> */
.L_x_138:
[----:B------:R-:W-:Y:S05]  /*4f10*/  BSYNC B1 ;  /* 0x0000000000017941 */ /* 0x000fea0003800000 */
.L_x_137:
        /* <DEDUP_REMOVED lines=12> */
.L_x_140:
[----:B------:R-:W-:Y:S05]  /*4fe0*/  BSYNC B1 ;  /* 0x0000000000017941 */ /* 0x000fea0003800000 */
.L_x_139:
        /* <DEDUP_REMOVED lines=12> */
.L_x_142:
[----:B------:R-:W-:Y:S05]  /*50b0*/  BSYNC B1 ;  /* 0x0000000000017941 */ /* 0x000fea0003800000 */
.L_x_141:
        /* <DEDUP_REMOVED lines=12> */
.L_x_144:
[----:B------:R-:W-:Y:S05]  /*5180*/  BSYNC B1 ;  /* 0x0000000000017941 */ /* 0x000fea0003800000 */
.L_x_143:
[----:B-----5:R-:W-:Y:S01]  /*5190*/  IMAD.U32 R5, R118, 0x10000, RZ ;  /* 0x0001000076057824 */ /* 0x020fe200078e00ff */
[----:B------:R-:W-:Y:S01]  /*51a0*/  ISETP.GT.AND P6, PT, R3, 0x88, P6 ;  /* 0x000000880300780c */ /* 0x000fe200037c4270 */
        /* <DEDUP_REMOVED lines=8> */
[----:B------:R-:W-:Y:S05]  /*5230*/  @!P6 BRA `(.L_x_146) ;  /* 0x000000000004e947 */ /* 0x000fea0003800000 */
[----:B------:R0:W5:Y:S02]  /*5240*/  LDG.E.LTC128B.U16 R118, desc[UR38][R12.64+0x60] ;  /* 0x000060260c767981 */ /* 0x000164000c1e1520 */
.L_x_146:
[----:B------:R-:W-:Y:S05]  /*5250*/  BSYNC B1 ;  /* 0x0000000000017941 */ /* 0x000fea0003800000 */
.L_x_145:
[----:B0----5:R-:W-:Y:S01]  /*5260*/  IMAD.U32 R5, R118, 0x10000, RZ ;  /* 0x0001000076057824 */ /* 0x021fe200078e00ff */
[----:B------:R-:W-:Y:S01]  /*5270*/  ISETP.GT.AND P2, PT, R3, 0x88, P2 ;  /* 0x000000880300780c */ /* 0x000fe20001744270 */
        /* <DEDUP_REMOVED lines=8> */
[----:B------:R-:W-:Y:S05]  /*5300*/  @!P2 BRA `(.L_x_148) ;  /* 0x000000000004a947 */ /* 0x000fea0003800000 */
[----:B------:R0:W5:Y:S02]  /*5310*/  LDG.E.LTC128B.U16 R118, desc[UR38][R12.64+0x62] ;  /* 0x000062260c767981 */ /* 0x000164000c1e1520 */
.L_x_148:
[----:B------:R-:W-:Y:S05]  /*5320*/  BSYNC B1 ;  /* 0x0000000000017941 */ /* 0x000fea0003800000 */
.L_x_147:
[----:B0----5:R-:W-:Y:S01]  /*5330*/  IMAD.U32 R5, R118, 0x10000, RZ ;  /* 0x0001000076057824 */ /* 0x021fe200078e00ff */
        /* <DEDUP_REMOVED lines=11> */
.L_x_150:
[----:B------:R-:W-:Y:S05]  /*53f0*/  BSYNC B1 ;  /* 0x0000000000017941 */ /* 0x000fea0003800000 */
.L_x_149:
        /* <DEDUP_REMOVED lines=12> */
.L_x_152:
[----:B------:R-:W-:Y:S05]  /*54c0*/  BSYNC B1 ;  /* 0x0000000000017941 */ /* 0x000fea0003800000 */
.L_x_151:
[----:B0----5:R-:W-:Y:S01]  /*54d0*/  IMAD.U32 R5, R118, 0x10000, RZ ;  /* 0x0001000076057824 */ /* 0x021fe200078e00ff */
[----:B------:R-:W-:Y:S01]  /*54e0*/  ISETP.GT.AND P1, PT, R3, 0x88, P1 ;  /* 0x000000880300780c */ /* 0x000fe20000f24270 */
[----:B------:R-:W-:Y:S02]  /*54f0*/  BSSY B1, `(.L_x_153) ;  /* 0x0000007000017945 */ /* 0x000fe40003800000 */
[----:B------:R-:W-:-:S04]  /*5500*/  FMUL R4, R5, R90 ;  /* 0x0000005a05047220 */ /* 0x000fc80000400000 */
[----:B------:R-:W-:-:S05]  /*5510*/  FFMA R4, R53, R22, R4 ;  /* 0x0000001635047223 */ /* 0x000fca0000000004 */
[----:B------:R-:W-:-:S05]  /*5520*/  F2FP.BF16.F32.PACK_AB R4, RZ, R4 ;  /* 0x00000004ff04723e */ /* 0x000fca00000010ff */
[----:B------:R0:W-:Y:S01]  /*5530*/  @P2 STG.E.U16 desc[UR38][R14.64+0x72], R4 ;  /* 0x000072040e002986 */ /* 0x0001e2000c101526 */
[----:B------:R-:W-:Y:S05]  /*5540*/  @!P1 BRA `(.L_x_154) ;  /* 0x0000000000049947 */ /* 0x000fea0003800000 */
[----:B------:R0:W5:Y:S02]  /*5550*/  LDG.E.LTC128B.U16 R118, desc[UR38][R12.64+0x70] ;  /* 0x000070260c767981 */ /* 0x000164000c1e1520 */
.L_x_154:
[----:B------:R-:W-:Y:S05]  /*5560*/  BSYNC B1 ;  /* 0x0000000000017941 */ /* 0x000fea0003800000 */
.L_x_153:
[----:B-----5:R-:W-:Y:S01]  /*5570*/  IMAD.U32 R5, R118, 0x10000, RZ ;  /* 0x0001000076057824 */ /* 0x020fe200078e00ff */
[----:B------:R-:W-:Y:S01]  /*5580*/  ISETP.GT.AND P0, PT, R3, 0x88, P0 ;  /* 0x000000880300780c */ /* 0x000fe20000704270 */
[----:B0-----:R-:W-:Y:S01]  /*5590*/  @P1 IMAD.MOV.U32 R4, RZ, RZ, R6 ;  /* 0x000000ffff041224 */ /* 0x001fe200078e0006 */
        /* <DEDUP_REMOVED lines=9> */
.L_x_156:
[----:B------:R-:W-:Y:S05]  /*5630*/  BSYNC B1 ;  /* 0x0000000000017941 */ /* 0x000fea0003800000 */
.L_x_155:
[----:B------:R-:W-:Y:S05]  /*5640*/  @!P0 BRA `(.L_x_157) ;  /* 0x0000001400688947 */ /* 0x000fea0003800000 */
[----:B-----5:R-:W-:-:S04]  /*5650*/  IMAD.U32 R3, R118, 0x10000, RZ ;  /* 0x0001000076037824 */ /* 0x020fc800078e00ff */
[----:B0-----:R-:W-:-:S04]  /*5660*/  FMUL R4, R3, R90 ;  /* 0x0000005a03047220 */ /* 0x001fc80000400000 */
[----:B------:R-:W-:-:S05]  /*5670*/  FFMA R4, R55, R22, R4 ;  /* 0x0000001637047223 */ /* 0x000fca0000000004 */
[----:B------:R-:W-:-:S05]  /*5680*/  F2FP.BF16.F32.PACK_AB R4, RZ, R4 ;  /* 0x00000004ff04723e */ /* 0x000fca00000010ff */
[----:B------:R0:W-:Y:S01]  /*5690*/  STG.E.U16 desc[UR38][R6.64+0x72], R4 ;  /* 0x0000720406007986 */ /* 0x0001e2000c101526 */
[----:B------:R-:W-:Y:S05]  /*56a0*/  BRA `(.L_x_157) ;  /* 0x0000001400507947 */ /* 0x000fea0003800000 */
.L_x_34:
[----:B------:R-:W-:Y:S01]  /*56b0*/  ULDC.64 UR4, c[0x0][0x5c0] ;  /* 0x0001700000047ab9 */ /* 0x000fe20000000a00 */
[----:B------:R-:W-:Y:S01]  /*56c0*/  ISETP.GT.AND P4, PT, R4, 0x1, PT ;  /* 0x000000010400780c */ /* 0x000fe20003f84270 */
[-C--:B------:R-:W-:Y:S01]  /*56d0*/  FMUL R56, R56, R22.reuse ;  /* 0x0000001638387220 */ /* 0x080fe20000400000 */
[----:B------:R-:W-:Y:S01]  /*56e0*/  LEA R10, P1, R110, UR4, 0x1 ;  /* 0x000000046e0a7c11 */ /* 0x000fe2000f8208ff */
[-C--:B------:R-:W-:Y:S01]  /*56f0*/  FMUL R57, R57, R22.reuse ;  /* 0x0000001639397220 */ /* 0x080fe20000400000 */
[C---:B------:R-:W-:Y:S01]  /*5700*/  IMAD.SHL.U32 R7, R91.reuse, 0x2, RZ ;  /* 0x000000025b077824 */ /* 0x040fe200078e00ff */
[----:B------:R-:W-:Y:S01]  /*5710*/  SHF.L.U64.HI R5, R91, 0x1, R94 ;  /* 0x000000015b057819 */ /* 0x000fe2000001025e */
[----:B------:R-:W-:Y:S01]  /*5720*/  IMAD.SHL.U32 R23, R92, 0x2, RZ ;  /* 0x000000025c177824 */ /* 0x000fe200078e00ff */
[----:B------:R-:W-:Y:S01]  /*5730*/  LEA.HI.X R11, R110, UR5, R113, 0x1, P1 ;  /* 0x000000056e0b7c11 */ /* 0x000fe200088f0c71 */
[-C--:B------:R-:W-:Y:S01]  /*5740*/  FMUL R58, R58, R22.reuse ;  /* 0x000000163a3a7220 */ /* 0x080fe20000400000 */
[----:B------:R-:W-:Y:S01]  /*5750*/  ISETP.GT.AND P1, PT, R3, RZ, P4 ;  /* 0x000000ff0300720c */ /* 0x000fe20002724270 */
[----:B------:R-:W-:Y:S01]  /*5760*/  FMUL R59, R59, R22 ;  /* 0x000000163b3b7220 */ /* 0x000fe20000400000 */
[----:B------:R-:W-:Y:S01]  /*5770*/  F2FP.BF16.F32.PACK_AB R56, RZ, R56 ;  /* 0x00000038ff38723e */ /* 0x000fe200000010ff */
[-C--:B------:R-:W-:Y:S01]  /*5780*/  FMUL R60, R60, R22.reuse ;  /* 0x000000163c3c7220 */ /* 0x080fe20000400000 */
[----:B------:R-:W-:Y:S01]  /*5790*/  F2FP.BF16.F32.PACK_AB R57, RZ, R57 ;  /* 0x00000039ff39723e */ /* 0x000fe200000010ff */
[----:B------:R-:W-:Y:S01]  /*57a0*/  FMUL R61, R61, R22 ;  /* 0x000000163d3d7220 */ /* 0x000fe20000400000 */
[----:B------:R-:W-:Y:S01]  /*57b0*/  SHF.L.U64.HI R13, R92, 0x1, R93 ;  /* 0x000000015c0d7819 */ /* 0x000fe2000001025d */
[----:B------:R-:W-:Y:S01]  /*57c0*/  @P0 STG.E.U16 desc[UR38][R10.64], R56 ;  /* 0x000000380a000986 */ /* 0x000fe2000c101526 */
[----:B------:R-:W-:Y:S01]  /*57d0*/  IADD3 R8, P0, R7, R10, RZ ;  /* 0x0000000a07087210 */ /* 0x000fe20007f1e0ff */
[-C--:B------:R-:W-:Y:S01]  /*57e0*/  FMUL R62, R62, R22.reuse ;  /* 0x000000163e3e7220 */ /* 0x080fe20000400000 */
[----:B------:R-:W-:Y:S01]  /*57f0*/  ISETP.GT.AND P2, PT, R3, 0x8, P5 ;  /* 0x000000080300780c */ /* 0x000fe20002f44270 */
[----:B------:R-:W-:Y:S01]  /*5800*/  FMUL R63, R63, R22 ;  /* 0x000000163f3f7220 */ /* 0x000fe20000400000 */
[----:B------:R-:W-:Y:S01]  /*5810*/  ISETP.GT.AND P3, PT, R4, 0x8, PT ;  /* 0x000000080400780c */ /* 0x000fe20003f64270 */
[----:B------:R-:W-:Y:S01]  /*5820*/  IMAD.X R9, R5, 0x1, R11, P0 ;  /* 0x0000000105097824 */ /* 0x000fe200000e060b */
[----:B------:R-:W-:Y:S01]  /*5830*/  @P1 STG.E.U16 desc[UR38][R10.64+0x2], R57 ;  /* 0x000002390a001986 */ /* 0x000fe2000c101526 */
[----:B------:R-:W-:Y:S01]  /*5840*/  IADD3 R6, P0, P1, R23, R10, R7 ;  /* 0x0000000a17067210 */ /* 0x000fe2000791e007 */
[----:B------:R-:W-:Y:S01]  /*5850*/  FMUL R64, R64, R22 ;  /* 0x0000001640407220 */ /* 0x000fe20000400000 */
[----:B------:R-:W-:Y:S01]  /*5860*/  F2FP.BF16.F32.PACK_AB R58, RZ, R58 ;  /* 0x0000003aff3a723e */ /* 0x000fe200000010ff */
[-C--:B------:R-:W-:Y:S01]  /*5870*/  FMUL R65, R65, R22.reuse ;  /* 0x0000001641417220 */ /* 0x080fe20000400000 */
[----:B------:R-:W-:Y:S01]  /*5880*/  IADD3.X R7, R13, R11, R5, P0, P1 ;  /* 0x0000000b0d077210 */ /* 0x000fe200007e2405 */
[-C--:B------:R-:W-:Y:S01]  /*5890*/  FMUL R66, R66, R22.reuse ;  /* 0x0000001642427220 */ /* 0x080fe20000400000 */
[----:B------:R-:W-:Y:S01]  /*58a0*/  ISETP.GT.AND P1, PT, R3, 0x8, P4 ;  /* 0x000000080300780c */ /* 0x000fe20002724270 */
[-C--:B------:R-:W-:Y:S01]  /*58b0*/  FMUL R67, R67, R22.reuse ;  /* 0x0000001643437220 */ /* 0x080fe20000400000 */
[----:B------:R-:W-:Y:S01]  /*58c0*/  ISETP.GT.AND P0, PT, R3, RZ, P3 ;  /* 0x000000ff0300720c */ /* 0x000fe20001f04270 */
[----:B------:R-:W-:Y:S01]  /*58d0*/  @P2 STG.E.U16 desc[UR38][R8.64], R58 ;  /* 0x0000003a08002986 */ /* 0x000fe2000c101526 */
[----:B------:R-:W-:Y:S01]  /*58e0*/  F2FP.BF16.F32.PACK_AB R59, RZ, R59 ;  /* 0x0000003bff3b723e */ /* 0x000fe200000010ff */
[----:B------:R-:W-:Y:S01]  /*58f0*/  FMUL R68, R68, R22 ;  /* 0x0000001644447220 */ /* 0x000fe20000400000 */
[----:B------:R-:W-:Y:S01]  /*5900*/  F2FP.BF16.F32.PACK_AB R60, RZ, R60 ;  /* 0x0000003cff3c723e */ /* 0x000fe200000010ff */
[-C--:B------:R-:W-:Y:S01]  /*5910*/  FMUL R69, R69, R22.reuse ;  /* 0x0000001645457220 */ /* 0x080fe20000400000 */
[----:B------:R-:W-:Y:S01]  /*5920*/  ISETP.GT.AND P2, PT, R4, 0x9, PT ;  /* 0x000000090400780c */ /* 0x000fe20003f44270 */
[-C--:B------:R-:W-:Y:S01]  /*5930*/  FMUL R70, R70, R22.reuse ;  /* 0x0000001646467220 */ /* 0x080fe20000400000 */
[----:B------:R-:W-:Y:S01]  /*5940*/  F2FP.BF16.F32.PACK_AB R61, RZ, R61 ;  /* 0x0000003dff3d723e */ /* 0x000fe200000010ff */
[----:B------:R-:W-:Y:S01]  /*5950*/  FMUL R71, R71, R22 ;  /* 0x0000001647477220 */ /* 0x000fe20000400000 */
[----:B------:R-:W-:Y:S01]  /*5960*/  F2FP.BF16.F32.PACK_AB R62, RZ, R62 ;  /* 0x0000003eff3e723e */ /* 0x000fe200000010ff */
[----:B------:R-:W-:Y:S01]  /*5970*/  @P1 STG.E.U16 desc[UR38][R8.64+0x2], R59 ;  /* 0x0000023b08001986 */ /* 0x000fe2000c101526 */
[----:B------:R-:W-:Y:S01]  /*5980*/  F2FP.BF16.F32.PACK_AB R63, RZ, R63 ;  /* 0x0000003fff3f723e */ /* 0x000fe200000010ff */
[----:B------:R-:W-:Y:S01]  /*5990*/  FMUL R72, R72, R22 ;  /* 0x0000001648487220 */ /* 0x000fe20000400000 */
[----:B------:R-:W-:Y:S01]  /*59a0*/  F2FP.BF16.F32.PACK_AB R64, RZ, R64 ;  /* 0x00000040ff40723e */ /* 0x000fe200000010ff */
[----:B------:R-:W-:Y:S01]  /*59b0*/  @P0 STG.E.U16 desc[UR38][R10.64+0x10], R60 ;  /* 0x0000103c0a000986 */ /* 0x000fe2000c101526 */
[----:B------:R-:W-:Y:S01]  /*59c0*/  ISETP.GT.AND P0, PT, R3, RZ, P2 ;  /* 0x000000ff0300720c */ /* 0x000fe20001704270 */
[-C--:B------:R-:W-:Y:S01]  /*59d0*/  FMUL R73, R73, R22.reuse ;  /* 0x0000001649497220 */ /* 0x080fe20000400000 */
[----:B------:R-:W-:Y:S01]  /*59e0*/  ISETP.GT.AND P1, PT, R4, 0x11, PT ;  /* 0x000000110400780c */ /* 0x000fe20003f24270 */
[-C--:B------:R-:W-:Y:S01]  /*59f0*/  FMUL R74, R74, R22.reuse ;  /* 0x000000164a4a7220 */ /* 0x080fe20000400000 */
[----:B------:R-:W-:Y:S01]  /*5a00*/  F2FP.BF16.F32.PACK_AB R65, RZ, R65 ;  /* 0x00000041ff41723e */ /* 0x000fe200000010ff */
[----:B------:R-:W-:Y:S01]  /*5a10*/  FMUL R75, R75, R22 ;  /* 0x000000164b4b7220 */ /* 0x000fe20000400000 */
[----:B------:R-:W-:Y:S01]  /*5a20*/  F2FP.BF16.F32.PACK_AB R66, RZ, R66 ;  /* 0x00000042ff42723e */ /* 0x000fe200000010ff */
[-C--:B------:R-:W-:Y:S01]  /*5a30*/  FMUL R76, R76, R22.reuse ;  /* 0x000000164c4c7220 */ /* 0x080fe20000400000 */
[----:B------:R-:W-:Y:S01]  /*5a40*/  F2FP.BF16.F32.PACK_AB R67, RZ, R67 ;  /* 0x00000043ff43723e */ /* 0x000fe200000010ff */
[----:B------:R-:W-:Y:S01]  /*5a50*/  FMUL R77, R77, R22 ;  /* 0x000000164d4d7220 */ /* 0x000fe20000400000 */
[----:B------:R-:W-:Y:S01]  /*5a60*/  F2FP.BF16.F32.PACK_AB R68, RZ, R68 ;  /* 0x00000044ff44723e */ /* 0x000fe200000010ff */
[-C--:B------:R-:W-:Y:S01]  /*5a70*/  FMUL R78, R78, R22.reuse ;  /* 0x000000164e4e7220 */ /* 0x080fe20000400000 */
[----:B------:R-:W-:Y:S01]  /*5a80*/  F2FP.BF16.F32.PACK_AB R69, RZ, R69 ;  /* 0x00000045ff45723e */ /* 0x000fe200000010ff */
[----:B------:R-:W-:Y:S01]  /*5a90*/  @P0 STG.E.U16 desc[UR38][R10.64+0x12], R61 ;  /* 0x0000123d0a000986 */ /* 0x000fe2000c101526 */
[----:B------:R-:W-:Y:S01]  /*5aa0*/  ISETP.GT.AND P0, PT, R3, 0x8, P3 ;  /* 0x000000080300780c */ /* 0x000fe20001f04270 */
        /* <DEDUP_REMOVED lines=14> */
[-C--:B------:R-:W-:Y:S01]  /*5b90*/  FMUL R85, R85, R22.reuse ;  /* 0x0000001655557220 */ /* 0x080fe20000400000 */
[----:B------:R-:W-:Y:S01]  /*5ba0*/  ISETP.GT.AND P2, PT, R4, 0x10, PT ;  /* 0x000000100400780c */ /* 0x000fe20003f44270 */
        /* <DEDUP_REMOVED lines=10> */
[----:B------:R-:W-:Y:S01]  /*5c50*/  @P0 STG.E.U16 desc[UR38][R8.64+0x12], R63 ;  /* 0x0000123f08000986 */ /* 0x000fe2000c101526 */
[----:B------:R-:W-:Y:S01]  /*5c60*/  ISETP.GT.AND P0, PT, R3, RZ, P2 ;  /* 0x000000ff0300720c */ /* 0x000fe20001704270 */
        /* <DEDUP_REMOVED lines=12> */
[----:B------:R-:W-:Y:S01]  /*5d30*/  @P0 STG.E.U16 desc[UR38][R10.64+0x20], R64 ;  /* 0x000020400a000986 */ /* 0x000fe2000c101526 */
[----:B------:R-:W-:Y:S01]  /*5d40*/  ISETP.GT.AND P0, PT, R3, RZ, P1 ;  /* 0x000000ff0300720c */ /* 0x000fe20000f04270 */
        /* <DEDUP_REMOVED lines=13> */
[----:B------:R-:W-:Y:S01]  /*5e20*/  ISETP.GT.AND P0, PT, R3, 0x8, P2 ;  /* 0x000000080300780c */ /* 0x000fe20001704270 */
        /* <DEDUP_REMOVED lines=36> */
[----:B------:R-:W-:Y:S01]  /*6070*/  FMUL R55, R55, R22 ;  /* 0x0000001637377220 */ /* 0x000fe20000400000 */
[----:B------:R-:W-:-:S02]  /*6080*/  F2FP.BF16.F32.PACK_AB R41, RZ, R41 ;  /* 0x00000029ff29723e */ /* 0x000fc400000010ff */
[----:B------:R-:W-:Y:S01]  /*6090*/  F2FP.BF16.F32.PACK_AB R42, RZ, R42 ;  /* 0x0000002aff2a723e */ /* 0x000fe200000010ff */
[----:B------:R-:W-:Y:S01]  /*60a0*/  @P0 STG.E.U16 desc[UR38][R10.64+0x30], R68 ;  /* 0x000030440a000986 */ /* 0x000fe2000c101526 */
[----:B------:R-:W-:Y:S02]  /*60b0*/  ISETP.GT.AND P0, PT, R3, RZ, P1 ;  /* 0x000000ff0300720c */ /* 0x000fe40000f04270 */
[----:B------:R-:W-:Y:S02]  /*60c0*/  F2FP.BF16.F32.PACK_AB R43, RZ, R43 ;  /* 0x0000002bff2b723e */ /* 0x000fe400000010ff */
[----:B------:R-:W-:Y:S02]  /*60d0*/  F2FP.BF16.F32.PACK_AB R44, RZ, R44 ;  /* 0x0000002cff2c723e */ /* 0x000fe400000010ff */
[----:B------:R-:W-:Y:S02]  /*60e0*/  F2FP.BF16.F32.PACK_AB R45, RZ, R45 ;  /* 0x0000002dff2d723e */ /* 0x000fe400000010ff */
[----:B------:R-:W-:-:S02]  /*60f0*/  F2FP.BF16.F32.PACK_AB R46, RZ, R46 ;  /* 0x0000002eff2e723e */ /* 0x000fc400000010ff */
[----:B------:R-:W-:Y:S02]  /*6100*/  F2FP.BF16.F32.PACK_AB R47, RZ, R47 ;  /* 0x0000002fff2f723e */ /* 0x000fe400000010ff */
[----:B------:R-:W-:Y:S01]  /*6110*/  F2FP.BF16.F32.PACK_AB R48, RZ, R48 ;  /* 0x00000030ff30723e */ /* 0x000fe200000010ff */
[----:B------:R-:W-:Y:S01]  /*6120*/  @P0 STG.E.U16 desc[UR38][R10.64+0x32], R69 ;  /* 0x000032450a000986 */ /* 0x000fe2000c101526 */
[----:B------:R-:W-:Y:S02]  /*6130*/  ISETP.GT.AND P0, PT, R3, 0x8, P2 ;  /* 0x000000080300780c */ /* 0x000fe40001704270 */
[----:B------:R-:W-:Y:S02]  /*6140*/  ISETP.GT.AND P2, PT, R4, 0x20, PT ;  /* 0x000000200400780c */ /* 0x000fe40003f44270 */
[----:B------:R-:W-:Y:S02]  /*6150*/  F2FP.BF16.F32.PACK_AB R49, RZ, R49 ;  /* 0x00000031ff31723e */ /* 0x000fe400000010ff */
[----:B------:R-:W-:-:S02]  /*6160*/  F2FP.BF16.F32.PACK_AB R50, RZ, R50 ;  /* 0x00000032ff32723e */ /* 0x000fc400000010ff */
[----:B------:R-:W-:Y:S02]  /*6170*/  F2FP.BF16.F32.PACK_AB R51, RZ, R51 ;  /* 0x00000033ff33723e */ /* 0x000fe400000010ff */
[----:B------:R-:W-:Y:S02]  /*6180*/  F2FP.BF16.F32.PACK_AB R52, RZ, R52 ;  /* 0x00000034ff34723e */ /* 0x000fe400000010ff */
[----:B------:R-:W-:Y:S01]  /*6190*/  F2FP.BF16.F32.PACK_AB R53, RZ, R53 ;  /* 0x00000035ff35723e */ /* 0x000fe200000010ff */
[----:B------:R-:W-:Y:S01]  /*61a0*/  @P0 STG.E.U16 desc[UR38][R8.64+0x30], R70 ;  /* 0x0000304608000986 */ /* 0x000fe2000c101526 */
[----:B------:R-:W-:Y:S02]  /*61b0*/  ISETP.GT.AND P0, PT, R3, 0x8, P1 ;  /* 0x000000080300780c */ /* 0x000fe40000f04270 */
[----:B------:R-:W-:Y:S02]  /*61c0*/  ISETP.GT.AND P1, PT, R4, 0x21, PT ;  /* 0x000000210400780c */ /* 0x000fe40003f24270 */
[----:B------:R-:W-:-:S02]  /*61d0*/  F2FP.BF16.F32.PACK_AB R54, RZ, R54 ;  /* 0x00000036ff36723e */ /* 0x000fc400000010ff */
[----:B------:R-:W-:-:S07]  /*61e0*/  F2FP.BF16.F32.PACK_AB R55, RZ, R55 ;  /* 0x00000037ff37723e */ /* 0x000fce00000010ff */
[----:B------:R-:W-:Y:S01]  /*61f0*/  @P0 STG.E.U16 desc[UR38][R8.64+0x32], R71 ;  /* 0x0000324708000986 */ /* 0x000fe2000c101526 */
[----:B------:R-:W-:-:S13]  /*6200*/  ISETP.GT.AND P0, PT, R3, RZ, P2 ;  /* 0x000000ff0300720c */ /* 0x000fda0001704270 */
[----:B------:R-:W-:Y:S01]  /*6210*/  @P0 STG.E.U16 desc[UR38][R10.64+0x40], R72 ;  /* 0x000040480a000986 */ /* 0x000fe2000c101526 */
[----:B------:R-:W-:-:S13]  /*6220*/  ISETP.GT.AND P0, PT, R3, RZ, P1 ;  /* 0x000000ff0300720c */ /* 0x000fda0000f04270 */
[----:B------:R-:W-:Y:S01]  /*6230*/  @P0 STG.E.U16 desc[UR38][R10.64+0x42], R73 ;  /* 0x000042490a000986 */ /* 0x000fe2000c101526 */
[----:B------:R-:W-:Y:S02]  /*6240*/  ISETP.GT.AND P0, PT, R3, 0x8, P2 ;  /* 0x000000080300780c */ /* 0x000fe40001704270 */
[----:B------:R-:W-:-:S11]  /*6250*/  ISETP.GT.AND P2, PT, R4, 0x38, PT ;  /* 0x000000380400780c */ /* 0x000fd60003f44270 */
[----:B------:R-:W-:Y:S01]  /*6260*/  @P0 STG.E.U16 desc[UR38][R8.64+0x40], R74 ;  /* 0x0000404a08000986 */ /* 0x000fe2000c101526 */
[----:B------:R-:W-:Y:S02]  /*6270*/  ISETP.GT.AND P0, PT, R3, 0x8, P1 ;  /* 0x000000080300780c */ /* 0x000fe40000f04270 */
[----:B------:R-:W-:-:S11]  /*6280*/  ISETP.GT.AND P1, PT, R4, 0x28, PT ;  /* 0x000000280400780c */ /* 0x000fd60003f24270 */
[----:B------:R-:W-:Y:S01]  /*6290*/  @P0 STG.E.U16 desc[UR38][R8.64+0x42], R75 ;  /* 0x0000424b08000986 */ /* 0x000fe2000c101526 */
[----:B------:R-:W-:-:S13]  /*62a0*/  ISETP.GT.AND P0, PT, R3, RZ, P1 ;  /* 0x000000ff0300720c */ /* 0x000fda0000f04270 */
[----:B------:R-:W-:Y:S01]  /*62b0*/  @P0 STG.E.U16 desc[UR38][R10.64+0x50], R76 ;  /* 0x0000504c0a000986 */ /* 0x000fe2000c101526 */
[----:B------:R-:W-:-:S13]  /*62c0*/  ISETP.GT.AND P0, PT, R3, RZ, P4 ;  /* 0x000000ff0300720c */ /* 0x000fda0002704270 */
[----:B------:R-:W-:Y:S01]  /*62d0*/  @P0 STG.E.U16 desc[UR38][R10.64+0x52], R77 ;  /* 0x0000524d0a000986 */ /* 0x000fe2000c101526 */
[----:B------:R-:W-:-:S13]  /*62e0*/  ISETP.GT.AND P0, PT, R3, 0x8, P1 ;  /* 0x000000080300780c */ /* 0x000fda0000f04270 */
[----:B------:R-:W-:Y:S01]  /*62f0*/  @P0 STG.E.U16 desc[UR38][R8.64+0x50], R78 ;  /* 0x0000504e08000986 */ /* 0x000fe2000c101526 */
[----:B------:R-:W-:-:S13]  /*6300*/  ISETP.GT.AND P0, PT, R3, 0x8, P4 ;  /* 0x000000080300780c */ /* 0x000fda0002704270 */
[----:B------:R-:W-:Y:S01]  /*6310*/  @P0 STG.E.U16 desc[UR38][R8.64+0x52], R79 ;  /* 0x0000524f08000986 */ /* 0x000fe2000c101526 */
[----:B------:R-:W-:-:S04]  /*6320*/  ISETP.GT.AND P0, PT, R4, 0x30, PT ;  /* 0x000000300400780c */ /* 0x000fc80003f04270 */
        /* <DEDUP_REMOVED lines=8> */
[----:B------:R-:W-:-:S05]  /*63b0*/  IADD3 R14, P1, R23, R8, RZ ;  /* 0x00000008170e7210 */ /* 0x000fca0007f3e0ff */
[----:B------:R-:W-:Y:S01]  /*63c0*/  IMAD.X R15, R13, 0x1, R9, P1 ;  /* 0x000000010d0f7824 */ /* 0x000fe200008e0609 */
[----:B------:R-:W-:-:S13]  /*63d0*/  ISETP.GT.AND P1, PT, R3, RZ, P2 ;  /* 0x000000ff0300720c */ /* 0x000fda0001724270 */
[----:B------:R-:W-:Y:S01]  /*63e0*/  @P1 STG.E.U16 desc[UR38][R10.64+0x70], R84 ;  /* 0x000070540a001986 */ /* 0x000fe2000c101526 */
[----:B------:R-:W-:-:S05]  /*63f0*/  IADD3 R20, P1, R23, R8, RZ ;  /* 0x0000000817147210 */ /* 0x000fca0007f3e0ff */
[----:B------:R-:W-:Y:S01]  /*6400*/  IMAD.X R21, R13, 0x1, R9, P1 ;  /* 0x000000010d157824 */ /* 0x000fe200008e0609 */
[----:B------:R-:W-:-:S05]  /*6410*/  IADD3 R12, P1, R23, R10, RZ ;  /* 0x0000000a170c7210 */ /* 0x000fca0007f3e0ff */
[----:B------:R-:W-:Y:S01]  /*6420*/  IMAD.X R13, R13, 0x1, R11, P1 ;  /* 0x000000010d0d7824 */ /* 0x000fe200008e060b */
[----:B------:R-:W-:-:S04]  /*6430*/  ISETP.GT.AND P1, PT, R4, 0x39, PT ;  /* 0x000000390400780c */ /* 0x000fc80003f24270 */
[----:B------:R-:W-:-:S13]  /*6440*/  ISETP.GT.AND P6, PT, R3, RZ, P1 ;  /* 0x000000ff0300720c */ /* 0x000fda0000fc4270 */
[----:B------:R-:W-:Y:S01]  /*6450*/  @P6 STG.E.U16 desc[UR38][R10.64+0x72], R85 ;  /* 0x000072550a006986 */ /* 0x000fe2000c101526 */
[----:B------:R-:W-:-:S13]  /*6460*/  ISETP.GT.AND P6, PT, R3, 0x8, P2 ;  /* 0x000000080300780c */ /* 0x000fda00017c4270 */
[----:B------:R-:W-:Y:S01]  /*6470*/  @P6 STG.E.U16 desc[UR38][R8.64+0x70], R86 ;  /* 0x0000705608006986 */ /* 0x000fe2000c101526 */
[----:B------:R-:W-:-:S13]  /*6480*/  ISETP.GT.AND P6, PT, R3, 0x8, P1 ;  /* 0x000000080300780c */ /* 0x000fda0000fc4270 */
[----:B------:R0:W-:Y:S01]  /*6490*/  @P6 STG.E.U16 desc[UR38][R8.64+0x72], R87 ;  /* 0x0000725708006986 */ /* 0x0001e2000c101526 */
[C---:B------:R-:W-:Y:S02]  /*64a0*/  ISETP.GT.AND P6, PT, R3.reuse, 0x80, P5 ;  /* 0x000000800300780c */ /* 0x040fe40002fc4270 */
[----:B------:R-:W-:-:S11]  /*64b0*/  ISETP.GT.AND P5, PT, R3, 0x88, P5 ;  /* 0x000000880300780c */ /* 0x000fd60002fa4270 */
[----:B------:R-:W-:Y:S01]  /*64c0*/  @P6 STG.E.U16 desc[UR38][R12.64], R24 ;  /* 0x000000180c006986 */ /* 0x000fe2000c101526 */
[----:B------:R-:W-:-:S04]  /*64d0*/  ISETP.GT.AND P6, PT, R4, 0x1, PT ;  /* 0x000000010400780c */ /* 0x000fc80003fc4270 */
[----:B------:R-:W-:-:S13]  /*64e0*/  ISETP.GT.AND P6, PT, R3, 0x80, P6 ;  /* 0x000000800300780c */ /* 0x000fda00037c4270 */
[----:B0-----:R-:W-:Y:S02]  /*64f0*/  @P6 IMAD.MOV.U32 R8, RZ, RZ, R12 ;  /* 0x000000ffff086224 */ /* 0x001fe400078e000c */
[----:B------:R-:W-:-:S05]  /*6500*/  @P6 IMAD.MOV.U32 R9, RZ, RZ, R13 ;  /* 0x000000ffff096224 */ /* 0x000fca00078e000d */
[----:B------:R0:W-:Y:S01]  /*6510*/  @P6 STG.E.U16 desc[UR38][R8.64+0x2], R25 ;  /* 0x0000021908006986 */ /* 0x0001e2000c101526 */
[----:B------:R-:W-:-:S03]  /*6520*/  ISETP.GT.AND P6, PT, R4, 0x1, PT ;  /* 0x000000010400780c */ /* 0x000fc60003fc4270 */
[----:B------:R-:W-:Y:S01]  /*6530*/  @P5 STG.E.U16 desc[UR38][R14.64], R26 ;  /* 0x0000001a0e005986 */ /* 0x000fe2000c101526 */
[----:B------:R-:W-:Y:S02]  /*6540*/  ISETP.GT.AND P5, PT, R3, 0x88, P6 ;  /* 0x000000880300780c */ /* 0x000fe400037a4270 */
[----:B------:R-:W-:-:S11]  /*6550*/  ISETP.GT.AND P6, PT, R4, 0x8, PT ;  /* 0x000000080400780c */ /* 0x000fd60003fc4270 */
[----:B------:R-:W-:Y:S01]  /*6560*/  @P5 STG.E.U16 desc[UR38][R20.64+0x2], R27 ;  /* 0x0000021b14005986 */ /* 0x000fe2000c101526 */
[----:B------:R-:W-:Y:S02]  /*6570*/  ISETP.GT.AND P5, PT, R3, 0x80, P6 ;  /* 0x000000800300780c */ /* 0x000fe400037a4270 */
[----:B------:R-:W-:-:S11]  /*6580*/  ISETP.GT.AND P6, PT, R4, 0x9, PT ;  /* 0x000000090400780c */ /* 0x000fd60003fc4270 */
[----:B0-----:R-:W-:Y:S02]  /*6590*/  @P5 IMAD.MOV.U32 R8, RZ, RZ, R12 ;  /* 0x000000ffff085224 */ /* 0x001fe400078e000c */
[----:B------:R-:W-:-:S05]  /*65a0*/  @P5 IMAD.MOV.U32 R9, RZ, RZ, R13 ;  /* 0x000000ffff095224 */ /* 0x000fca00078e000d */
[----:B------:R0:W-:Y:S01]  /*65b0*/  @P5 STG.E.U16 desc[UR38][R8.64+0x10], R28 ;  /* 0x0000101c08005986 */ /* 0x0001e2000c101526 */
[----:B------:R-:W-:-:S13]  /*65c0*/  ISETP.GT.AND P5, PT, R3, 0x80, P6 ;  /* 0x000000800300780c */ /* 0x000fda00037a4270 */
[----:B0-----:R-:W-:Y:S02]  /*65d0*/  @P5 IMAD.MOV.U32 R8, RZ, RZ, R12 ;  /* 0x000000ffff085224 */ /* 0x001fe400078e000c */
[----:B------:R-:W-:-:S05]  /*65e0*/  @P5 IMAD.MOV.U32 R9, RZ, RZ, R13 ;  /* 0x000000ffff095224 */ /* 0x000fca00078e000d */
[----:B------:R0:W-:Y:S01]  /*65f0*/  @P5 STG.E.U16 desc[UR38][R8.64+0x12], R29 ;  /* 0x0000121d08005986 */ /* 0x0001e2000c101526 */
[----:B------:R-:W-:-:S04]  /*6600*/  ISETP.GT.AND P5, PT, R4, 0x8, PT ;  /* 0x000000080400780c */ /* 0x000fc80003fa4270 */
[----:B------:R-:W-:-:S13]  /*6610*/  ISETP.GT.AND P5, PT, R3, 0x88, P5 ;  /* 0x000000880300780c */ /* 0x000fda0002fa4270 */
        /* <DEDUP_REMOVED lines=42> */
[----:B------:R-:W-:Y:S01]  /*68c0*/  @P5 STG.E.U16 desc[UR38][R8.64+0x42], R41 ;  /* 0x0000422908005986 */ /* 0x000fe2000c101526 */
[----:B------:R-:W-:-:S04]  /*68d0*/  ISETP.GT.AND P5, PT, R4, 0x20, PT ;  /* 0x000000200400780c */ /* 0x000fc80003fa4270 */
[----:B------:R-:W-:-:S13]  /*68e0*/  ISETP.GT.AND P5, PT, R3, 0x88, P5 ;  /* 0x000000880300780c */ /* 0x000fda0002fa4270 */
[----:B------:R-:W-:Y:S01]  /*68f0*/  @P5 STG.E.U16 desc[UR38][R6.64+0x40], R42 ;  /* 0x0000402a06005986 */ /* 0x000fe2000c101526 */
[----:B------:R-:W-:Y:S02]  /*6900*/  ISETP.GT.AND P5, PT, R3, 0x88, P6 ;  /* 0x000000880300780c */ /* 0x000fe400037a4270 */
[----:B------:R-:W-:-:S11]  /*6910*/  ISETP.GT.AND P6, PT, R4, 0x28, PT ;  /* 0x000000280400780c */ /* 0x000fd60003fc4270 */
[----:B------:R-:W-:Y:S01]  /*6920*/  @P5 STG.E.U16 desc[UR38][R6.64+0x42], R43 ;  /* 0x0000422b06005986 */ /* 0x000fe2000c101526 */
[----:B------:R-:W-:-:S13]  /*6930*/  ISETP.GT.AND P5, PT, R3, 0x80, P6 ;  /* 0x000000800300780c */ /* 0x000fda00037a4270 */
[----:B------:R-:W-:Y:S02]  /*6940*/  @P5 IMAD.MOV.U32 R4, RZ, RZ, R12 ;  /* 0x000000ffff045224 */ /* 0x000fe400078e000c */
[----:B------:R-:W-:-:S05]  /*6950*/  @P5 IMAD.MOV.U32 R5, RZ, RZ, R13 ;  /* 0x000000ffff055224 */ /* 0x000fca00078e000d */
[----:B------:R0:W-:Y:S01]  /*6960*/  @P5 STG.E.U16 desc[UR38][R4.64+0x50], R44 ;  /* 0x0000502c04005986 */ /* 0x0001e2000c101526 */
[C---:B------:R-:W-:Y:S02]  /*6970*/  ISETP.GT.AND P5, PT, R3.reuse, 0x80, P4 ;  /* 0x000000800300780c */ /* 0x040fe400027a4270 */
[----:B------:R-:W-:-:S11]  /*6980*/  ISETP.GT.AND P4, PT, R3, 0x88, P4 ;  /* 0x000000880300780c */ /* 0x000fd60002784270 */
[----:B0-----:R-:W-:Y:S02]  /*6990*/  @P5 IMAD.MOV.U32 R4, RZ, RZ, R12 ;  /* 0x000000ffff045224 */ /* 0x001fe400078e000c */
[----:B------:R-:W-:-:S05]  /*69a0*/  @P5 IMAD.MOV.U32 R5, RZ, RZ, R13 ;  /* 0x000000ffff055224 */ /* 0x000fca00078e000d */
[----:B------:R0:W-:Y:S01]  /*69b0*/  @P5 STG.E.U16 desc[UR38][R4.64+0x52], R45 ;  /* 0x0000522d04005986 */ /* 0x0001e2000c101526 */
[----:B------:R-:W-:-:S13]  /*69c0*/  ISETP.GT.AND P5, PT, R3, 0x88, P6 ;  /* 0x000000880300780c */ /* 0x000fda00037a4270 */
[----:B0-----:R-:W-:Y:S02]  /*69d0*/  @P5 IMAD.MOV.U32 R4, RZ, RZ, R6 ;  /* 0x000000ffff045224 */ /* 0x001fe400078e0006 */
[----:B------:R-:W-:-:S05]  /*69e0*/  @P5 IMAD.MOV.U32 R5, RZ, RZ, R7 ;  /* 0x000000ffff055224 */ /* 0x000fca00078e0007 */
[----:B------:R0:W-:Y:S02]  /*69f0*/  @P5 STG.E.U16 desc[UR38][R4.64+0x50], R46 ;  /* 0x0000502e04005986 */ /* 0x0001e4000c101526 */
[----:B0-----:R-:W-:Y:S02]  /*6a00*/  @P4 IMAD.MOV.U32 R4, RZ, RZ, R6 ;  /* 0x000000ffff044224 */ /* 0x001fe400078e0006 */
[----:B------:R-:W-:-:S05]  /*6a10*/  @P4 IMAD.MOV.U32 R5, RZ, RZ, R7 ;  /* 0x000000ffff054224 */ /* 0x000fca00078e0007 */
[----:B------:R0:W-:Y:S01]  /*6a20*/  @P4 STG.E.U16 desc[UR38][R4.64+0x52], R47 ;  /* 0x0000522f04004986 */ /* 0x0001e2000c101526 */
[C---:B------:R-:W-:Y:S02]  /*6a30*/  ISETP.GT.AND P4, PT, R3.reuse, 0x80, P0 ;  /* 0x000000800300780c */ /* 0x040fe40000784270 */
[----:B------:R-:W-:-:S11]  /*6a40*/  ISETP.GT.AND P0, PT, R3, 0x88, P0 ;  /* 0x000000880300780c */ /* 0x000fd60000704270 */
        /* <DEDUP_REMOVED lines=9> */
[----:B------:R-:W-:Y:S01]  /*6ae0*/  ISETP.GT.AND P2, PT, R3, 0x88, P2 ;  /* 0x000000880300780c */ /* 0x000fe20001744270 */
[----:B0-----:R-:W-:Y:S02]  /*6af0*/  @P0 IMAD.MOV.U32 R4, RZ, RZ, R6 ;  /* 0x000000ffff040224 */ /* 0x001fe400078e0006 */
[----:B------:R-:W-:-:S05]  /*6b00*/  @P0 IMAD.MOV.U32 R5, RZ, RZ, R7 ;  /* 0x000000ffff050224 */ /* 0x000fca00078e0007 */
[----:B------:R0:W-:Y:S01]  /*6b10*/  @P0 STG.E.U16 desc[UR38][R4.64+0x60], R50 ;  /* 0x0000603204000986 */ /* 0x0001e2000c101526 */
[C---:B------:R-:W-:Y:S02]  /*6b20*/  ISETP.GT.AND P0, PT, R3.reuse, 0x80, P1 ;  /* 0x000000800300780c */ /* 0x040fe40000f04270 */
[----:B------:R-:W-:Y:S01]  /*6b30*/  ISETP.GT.AND P1, PT, R3, 0x88, P1 ;  /* 0x000000880300780c */ /* 0x000fe20000f24270 */
[----:B0-----:R-:W-:Y:S02]  /*6b40*/  @P3 IMAD.MOV.U32 R4, RZ, RZ, R6 ;  /* 0x000000ffff043224 */ /* 0x001fe400078e0006 */
[----:B------:R-:W-:-:S05]  /*6b50*/  @P3 IMAD.MOV.U32 R5, RZ, RZ, R7 ;  /* 0x000000ffff053224 */ /* 0x000fca00078e0007 */
[----:B------:R0:W-:Y:S02]  /*6b60*/  @P3 STG.E.U16 desc[UR38][R4.64+0x62], R51 ;  /* 0x0000623304003986 */ /* 0x0001e4000c101526 */
[----:B0-----:R-:W-:Y:S02]  /*6b70*/  @P4 IMAD.MOV.U32 R4, RZ, RZ, R12 ;  /* 0x000000ffff044224 */ /* 0x001fe400078e000c */
[----:B------:R-:W-:-:S05]  /*6b80*/  @P4 IMAD.MOV.U32 R5, RZ, RZ, R13 ;  /* 0x000000ffff054224 */ /* 0x000fca00078e000d */
[----:B------:R0:W-:Y:S04]  /*6b90*/  @P4 STG.E.U16 desc[UR38][R4.64+0x70], R52 ;  /* 0x0000703404004986 */ /* 0x0001e8000c101526 */
[----:B------:R1:W-:Y:S01]  /*6ba0*/  @P0 STG.E.U16 desc[UR38][R12.64+0x72], R53 ;  /* 0x000072350c000986 */ /* 0x0003e2000c101526 */
[----:B0-----:R-:W-:Y:S02]  /*6bb0*/  @P2 IMAD.MOV.U32 R4, RZ, RZ, R6 ;  /* 0x000000ffff042224 */ /* 0x001fe400078e0006 */
[----:B------:R-:W-:-:S05]  /*6bc0*/  @P2 IMAD.MOV.U32 R5, RZ, RZ, R7 ;  /* 0x000000ffff052224 */ /* 0x000fca00078e0007 */
[----:B------:R1:W-:Y:S04]  /*6bd0*/  @P2 STG.E.U16 desc[UR38][R4.64+0x70], R54 ;  /* 0x0000703604002986 */ /* 0x0003e8000c101526 */
[----:B------:R1:W-:Y:S02]  /*6be0*/  @P1 STG.E.U16 desc[UR38][R6.64+0x72], R55 ;  /* 0x0000723706001986 */ /* 0x0003e4000c101526 */
.L_x_157:
[----:B------:R-:W-:Y:S05]  /*6bf0*/  BSYNC B0 ;  /* 0x0000000000007941 */ /* 0x000fea0003800000 */
.L_x_33:
[----:B------:R-:W-:Y:S01]  /*6c00*/  IADD3 R16, P0, R16, UR36, RZ ;  /* 0x0000002410107c10 */ /* 0x000fe2000ff1e0ff */
[----:B------:R-:W-:Y:S01]  /*6c10*/  ULDC.64 UR4, c[0x0][0x650] ;  /* 0x0001940000047ab9 */ /* 0x000fe20000000a00 */
[----:B------:R-:W-:Y:S01]  /*6c20*/  PRMT R3, RZ, 0x7610, R3 ;  /* 0x00007610ff037816 */ /* 0x000fe20000000003 */
[----:B------:R-:W-:Y:S01]  /*6c30*/  IMAD.MOV.U32 R101, RZ, RZ, -0x1 ;  /* 0xffffffffff657424 */ /* 0x000fe200078e00ff */
[----:B------:R-:W-:Y:S01]  /*6c40*/  IADD3.X R17, R17, UR42, RZ, P0, !PT ;  /* 0x0000002a11117c10 */ /* 0x000fe200087fe4ff */
[----:B------:R-:W-:Y:S01]  /*6c50*/  IMAD.MOV.U32 R23, RZ, RZ, -0x1 ;  /* 0xffffffffff177424 */ /* 0x000fe200078e00ff */
[----:B------:R-:W-:-:S04]  /*6c60*/  ISETP.GE.U32.AND P0, PT, R16, UR4, PT ;  /* 0x0000000410007c0c */ /* 0x000fc8000bf06070 */
[----:B------:R-:W-:-:S13]  /*6c70*/  ISETP.GE.U32.AND.EX P0, PT, R17, UR5, PT, P0 ;  /* 0x0000000511007c0c */ /* 0x000fda000bf06100 */
[----:B------:R-:W-:Y:S05]  /*6c80*/  @P0 BRA `(.L_x_158) ;  /* 0x0000000400500947 */ /* 0x000fea0003800000 */
[----:B--2---:R-:W2:Y:S01]  /*6c90*/  LDC.64 R10, c[0x0][0x628] ;  /* 0x00018a00ff0a7b82 */ /* 0x004ea20000000a00 */
[----:B01-3--:R-:W0:Y:S01]  /*6ca0*/  S2R R12, SR_CTAID.X ;  /* 0x00000000000c7919 */ /* 0x00be220000002500 */
[----:B------:R-:W-:Y:S02]  /*6cb0*/  IMAD.MOV.U32 R8, RZ, RZ, R16 ;  /* 0x000000ffff087224 */ /* 0x000fe400078e0010 */
[----:B------:R-:W-:Y:S01]  /*6cc0*/  IMAD.MOV.U32 R9, RZ, RZ, R17 ;  /* 0x000000ffff097224 */ /* 0x000fe200078e0011 */
[----:B------:R-:W1:Y:S03]  /*6cd0*/  S2R R20, SR_CTAID.Y ;  /* 0x0000000000147919 */ /* 0x000e660000002600 */
[----:B------:R-:W3:Y:S08]  /*6ce0*/  LDC R0, c[0x0][0x630] ;  /* 0x00018c00ff007b82 */ /* 0x000ef00000000800 */
[----:B------:R-:W0:Y:S01]  /*6cf0*/  LDC.64 R14, c[0x0][0x620] ;  /* 0x00018800ff0e7b82 */ /* 0x000e220000000a00 */
[----:B--2---:R-:W-:-:S04]  /*6d00*/  ISETP.NE.U32.AND P0, PT, R10, RZ, PT ;  /* 0x000000ff0a00720c */ /* 0x004fc80003f05070 */
[----:B------:R-:W-:-:S13]  /*6d10*/  ISETP.NE.AND.EX P0, PT, R11, RZ, PT, P0 ;  /* 0x000000ff0b00720c */ /* 0x000fda0003f05300 */
[----:B01-3--:R-:W-:Y:S05]  /*6d20*/  @!P0 BRA `(.L_x_159) ;  /* 0x0000000000288947 */ /* 0x00bfea0003800000 */
        /* <DEDUP_REMOVED lines=10> */
.L_x_159:
[-CC-:B------:R-:W-:Y:S01]  /*6dd0*/  SHF.R.U64 R23, R8, R0.reuse, R9.reuse ;  /* 0x0000000008177219 */ /* 0x180fe20000001209 */
[----:B------:R-:W0:Y:S01]  /*6de0*/  LDC.64 R26, c[0x0][0x640] ;  /* 0x00019000ff1a7b82 */ /* 0x000e220000000a00 */
[----:B------:R-:W-:Y:S01]  /*6df0*/  SHF.R.U32.HI R0, RZ, R0, R9 ;  /* 0x00000000ff007219 */ /* 0x000fe20000011609 */
[----:B------:R-:W-:Y:S01]  /*6e00*/  ULDC UR4, c[0x0][0x150] ;  /* 0x0000540000047ab9 */ /* 0x000fe20000000800 */
[----:B------:R-:W-:Y:S02]  /*6e10*/  IADD3 R3, P0, RZ, -R23, RZ ;  /* 0x80000017ff037210 */ /* 0x000fe40007f1e0ff */
[----:B------:R-:W-:-:S03]  /*6e20*/  I2FP.F32.U32 R7, R12 ;  /* 0x0000000c00077245 */ /* 0x000fc60000201000 */
[----:B------:R-:W1:Y:S01]  /*6e30*/  LDC R6, c[0x0][0x618] ;  /* 0x00018600ff067b82 */ /* 0x000e620000000800 */
[----:B------:R-:W-:Y:S02]  /*6e40*/  IMAD.X R5, RZ, RZ, ~R0, P0 ;  /* 0x000000ffff057224 */ /* 0x000fe400000e0e00 */
[----:B------:R-:W-:Y:S01]  /*6e50*/  FMUL R7, R7, UR4 ;  /* 0x0000000407077c20 */ /* 0x000fe20008400000 */
[----:B------:R-:W-:Y:S01]  /*6e60*/  ULDC UR4, c[0x0][0x154] ;  /* 0x0000550000047ab9 */ /* 0x000fe20000000800 */
[-C--:B------:R-:W-:Y:S02]  /*6e70*/  IMAD R0, R5, R14.reuse, RZ ;  /* 0x0000000e05007224 */ /* 0x080fe400078e02ff */
[C---:B------:R-:W-:Y:S01]  /*6e80*/  IMAD.WIDE.U32 R4, R3.reuse, R14, R16 ;  /* 0x0000000e03047225 */ /* 0x040fe200078e0010 */
[----:B------:R-:W2:Y:S01]  /*6e90*/  LDC R8, c[0x0][0x608] ;  /* 0x00018200ff087b82 */ /* 0x000ea20000000800 */
[----:B------:R-:W3:Y:S02]  /*6ea0*/  F2I.U32.TRUNC.NTZ R7, R7 ;  /* 0x0000000700077305 */ /* 0x000ee4000020f000 */
[----:B------:R-:W-:Y:S01]  /*6eb0*/  IMAD R3, R3, R15, R0 ;  /* 0x0000000f03037224 */ /* 0x000fe200078e0200 */
[----:B------:R-:W-:-:S03]  /*6ec0*/  I2FP.F32.U32 R0, R20 ;  /* 0x0000001400007245 */ /* 0x000fc60000201000 */
[----:B------:R-:W-:Y:S01]  /*6ed0*/  IMAD.IADD R3, R5, 0x1, R3 ;  /* 0x0000000105037824 */ /* 0x000fe200078e0203 */
[----:B------:R-:W4:Y:S01]  /*6ee0*/  LDC R24, c[0x0][0x658] ;  /* 0x00019600ff187b82 */ /* 0x000f220000000800 */
[----:B0-----:R-:W-:-:S04]  /*6ef0*/  ISETP.NE.U32.AND P0, PT, R26, RZ, PT ;  /* 0x000000ff1a00720c */ /* 0x001fc80003f05070 */
[----:B------:R-:W-:-:S03]  /*6f00*/  ISETP.NE.AND.EX P0, PT, R27, RZ, PT, P0 ;  /* 0x000000ff1b00720c */ /* 0x000fc60003f05300 */
[----:B------:R-:W0:Y:S01]  /*6f10*/  LDC R9, c[0x0][0x144] ;  /* 0x00005100ff097b82 */ /* 0x000e220000000800 */
[-C--:B-1----:R-:W-:Y:S01]  /*6f20*/  SHF.R.U64 R10, R4, R6.reuse, R3 ;  /* 0x00000006040a7219 */ /* 0x082fe20000001203 */
[----:B---3--:R-:W-:Y:S01]  /*6f30*/  IMAD.MOV R7, RZ, RZ, -R7 ;  /* 0x000000ffff077224 */ /* 0x008fe200078e0a07 */
[----:B------:R-:W-:Y:S01]  /*6f40*/  SHF.R.U32.HI R3, RZ, R6, R3 ;  /* 0x00000006ff037219 */ /* 0x000fe20000011603 */
[----:B------:R-:W-:-:S04]  /*6f50*/  FMUL R6, R0, UR4 ;  /* 0x0000000400067c20 */ /* 0x000fc80008400000 */
[----:B------:R-:W1:Y:S01]  /*6f60*/  LDC R15, c[0x0][0x148] ;  /* 0x00005200ff0f7b82 */ /* 0x000e620000000800 */
[----:B------:R3:W0:Y:S01]  /*6f70*/  F2I.U32.TRUNC.NTZ R14, R6 ;  /* 0x00000006000e7305 */ /* 0x000622000020f000 */
[-CC-:B--2---:R-:W-:Y:S02]  /*6f80*/  SHF.R.U64 R0, R10, R8.reuse, R3.reuse ;  /* 0x000000080a007219 */ /* 0x184fe40000001203 */
[----:B------:R-:W-:-:S04]  /*6f90*/  SHF.R.U32.HI R3, RZ, R8, R3 ;  /* 0x00000008ff037219 */ /* 0x000fc80000011603 */
[----:B------:R-:W2:Y:S01]  /*6fa0*/  LDC R21, c[0x0][0x600] ;  /* 0x00018000ff157b82 */ /* 0x000ea20000000800 */
[-CC-:B----4-:R-:W-:Y:S02]  /*6fb0*/  SHF.R.U64 R13, R0, R24.reuse, R3.reuse ;  /* 0x00000018000d7219 */ /* 0x190fe40000001203 */
[----:B------:R-:W-:-:S03]  /*6fc0*/  SHF.R.U32.HI R5, RZ, R24, R3 ;  /* 0x00000018ff057219 */ /* 0x000fc60000011603 */
[----:B------:R-:W-:Y:S02]  /*6fd0*/  IMAD.MOV.U32 R4, RZ, RZ, R13 ;  /* 0x000000ffff047224 */ /* 0x000fe400078e000d */
[----:B------:R-:W4:Y:S01]  /*6fe0*/  LDC R28, c[0x0][0x648] ;  /* 0x00019200ff1c7b82 */ /* 0x000f220000000800 */
[----:B0-----:R-:W-:-:S07]  /*6ff0*/  IMAD R25, R9, R7, R12 ;  /* 0x0000000709197224 */ /* 0x001fce00078e020c */
[----:B------:R-:W0:Y:S08]  /*7000*/  LDC R29, c[0x0][0x638] ;  /* 0x00018e00ff1d7b82 */ /* 0x000e300000000800 */
[----:B------:R-:W0:Y:S01]  /*7010*/  LDC R30, c[0x0][0x610] ;  /* 0x00018400ff1e7b82 */ /* 0x000e220000000800 */
[----:B-123--:R-:W-:Y:S05]  /*7020*/  @!P0 BRA `(.L_x_160) ;  /* 0x0000000000288947 */ /* 0x00efea0003800000 */
[----:B------:R-:W1:Y:S02]  /*7030*/  LDC R4, c[0x0][0x64c] ;  /* 0x00019300ff047b82 */ /* 0x000e640000000800 */
[----:B-1----:R-:W-:-:S05]  /*7040*/  IADD3 R3, P0, R13, R4, RZ ;  /* 0x000000040d037210 */ /* 0x002fca0007f1e0ff */
        /* <DEDUP_REMOVED lines=8> */
.L_x_160:
[----:B------:R-:W-:Y:S01]  /*70d0*/  ISETP.NE.AND P0, PT, R2, 0x1, PT ;  /* 0x000000010200780c */ /* 0x000fe20003f05270 */
[----:B------:R-:W-:Y:S01]  /*70e0*/  IMAD.MOV R14, RZ, RZ, -R14 ;  /* 0x000000ffff0e7224 */ /* 0x000fe200078e0a0e */
[----:B----4-:R-:W-:Y:S01]  /*70f0*/  SHF.R.U64 R3, R4, R28, R5 ;  /* 0x0000001c04037219 */ /* 0x010fe20000001205 */
[----:B------:R-:W-:Y:S01]  /*7100*/  VIADD R5, R21, 0xffffffff ;  /* 0xffffffff15057836 */ /* 0x000fe20000000000 */
[----:B------:R-:W-:-:S03]  /*7110*/  LOP3.LUT R0, R0, R99, RZ, 0xc0, !PT ;  /* 0x0000006300007212 */ /* 0x000fc600078ec0ff */
[----:B------:R-:W-:Y:S01]  /*7120*/  IMAD.MOV R4, RZ, RZ, -R3 ;  /* 0x000000ffff047224 */ /* 0x000fe200078e0a03 */
[----:B------:R-:W-:Y:S01]  /*7130*/  LOP3.LUT R10, R10, R5, RZ, 0xc0, !PT ;  /* 0x000000050a0a7212 */ /* 0x000fe200078ec0ff */
[----:B------:R-:W-:Y:S02]  /*7140*/  IMAD R0, R95, R3, R0 ;  /* 0x000000035f007224 */ /* 0x000fe400078e0200 */
[----:B0-----:R-:W-:Y:S02]  /*7150*/  IMAD R3, R4, R29, R13 ;  /* 0x0000001d04037224 */ /* 0x001fe400078e020d */
[----:B------:R-:W-:Y:S02]  /*7160*/  @P0 IMAD R25, R15, R14, R20 ;  /* 0x0000000e0f190224 */ /* 0x000fe400078e0214 */
[----:B------:R-:W-:Y:S02]  /*7170*/  IMAD R5, R3, R21, R10 ;  /* 0x0000001503057224 */ /* 0x000fe400078e020a */
[----:B------:R-:W-:-:S02]  /*7180*/  IMAD R0, R0, R30, R25 ;  /* 0x0000001e00007224 */ /* 0x000fc400078e0219 */
[----:B------:R-:W-:-:S03]  /*7190*/  IMAD.MOV.U32 R4, RZ, RZ, 0x1 ;  /* 0x00000001ff047424 */ /* 0x000fc600078e00ff */
[----:B------:R-:W-:Y:S02]  /*71a0*/  SEL R101, R5, R0, !P0 ;  /* 0x0000000005657207 */ /* 0x000fe40004000000 */
[----:B------:R-:W-:Y:S02]  /*71b0*/  PRMT R3, R4, 0x7610, R3 ;  /* 0x0000761004037816 */ /* 0x000fe40000000003 */
[----:B------:R-:W-:-:S07]  /*71c0*/  SEL R0, R0, R5, !P0 ;  /* 0x0000000500007207 */ /* 0x000fce0004000000 */
.L_x_158:
[----:B------:R-:W-:Y:S01]  /*71d0*/  LOP3.LUT P0, RZ, R3, 0xff, RZ, 0xc0, !PT ;  /* 0x000000ff03ff7812 */ /* 0x000fe2000780c0ff */
[----:B------:R-:W-:-:S12]  /*71e0*/  IMAD.MOV.U32 R109, RZ, RZ, R0 ;  /* 0x000000ffff6d7224 */ /* 0x000fd800078e0000 */
[----:B------:R-:W-:Y:S05]  /*71f0*/  @P0 BRA `(.L_x_161) ;  /* 0xffffffa000d00947 */ /* 0x000fea000383ffff */
[----:B------:R-:W-:Y:S05]  /*7200*/  EXIT ;  /* 0x000000000000794d */ /* 0x000fea0003800000 */
.L_x_8:
        /* <DEDUP_REMOVED lines=26> */
.L_x_163:
[----:B------:R-:W0:Y:S01]  /*73b0*/  LDC.64 R28, c[0x0][0x640] ;  /* 0x00019000ff1c7b82 */ /* 0x000e220000000a00 */
[-CC-:B------:R-:W-:Y:S01]  /*73c0*/  SHF.R.U64 R22, R14, R6.reuse, R15.reuse ;  /* 0x000000060e167219 */ /* 0x180fe2000000120f */
[----:B------:R-:W-:Y:S01]  /*73d0*/  IMAD.MOV.U32 R30, RZ, RZ, 0x1 ;  /* 0x00000001ff1e7424 */ /* 0x000fe200078e00ff */
[----:B------:R-:W-:Y:S02]  /*73e0*/  SHF.R.U32.HI R6, RZ, R6, R15 ;  /* 0x00000006ff067219 */ /* 0x000fe4000001160f */
[----:B------:R-:W-:-:S03]  /*73f0*/  IADD3 R13, P0, RZ, -R22, RZ ;  /* 0x80000016ff0d7210 */ /* 0x000fc60007f1e0ff */
[----:B------:R-:W1:Y:S02]  /*7400*/  LDC R12, c[0x0][0x618] ;  /* 0x00018600ff0c7b82 */ /* 0x000e640000000800 */
[----:B------:R-:W-:-:S04]  /*7410*/  IMAD.X R11, RZ, RZ, ~R6, P0 ;  /* 0x000000ffff0b7224 */ /* 0x000fc800000e0e06 */
[-C--:B------:R-:W-:Y:S02]  /*7420*/  IMAD R6, R11, R24.reuse, RZ ;  /* 0x000000180b067224 */ /* 0x080fe400078e02ff */
[----:B------:R-:W2:Y:S01]  /*7430*/  LDC R14, c[0x0][0x608] ;  /* 0x00018200ff0e7b82 */ /* 0x000ea20000000800 */
[----:B------:R-:W-:-:S04]  /*7440*/  IMAD.WIDE.U32 R10, R13, R24, R16 ;  /* 0x000000180d0a7225 */ /* 0x000fc800078e0010 */
[----:B------:R-:W-:-:S03]  /*7450*/  IMAD R13, R13, R25, R6 ;  /* 0x000000190d0d7224 */ /* 0x000fc600078e0206 */
[----:B------:R-:W3:Y:S01]  /*7460*/  LDC R27, c[0x0][0x658] ;  /* 0x00019600ff1b7b82 */ /* 0x000ee20000000800 */
[----:B------:R-:W-:Y:S01]  /*7470*/  IMAD.IADD R11, R11, 0x1, R13 ;  /* 0x000000010b0b7824 */ /* 0x000fe200078e020d */
[----:B0-----:R-:W-:-:S04]  /*7480*/  ISETP.NE.U32.AND P0, PT, R28, RZ, PT ;  /* 0x000000ff1c00720c */ /* 0x001fc80003f05070 */
[----:B------:R-:W-:Y:S02]  /*7490*/  ISETP.NE.AND.EX P0, PT, R29, RZ, PT, P0 ;  /* 0x000000ff1d00720c */ /* 0x000fe40003f05300 */
[----:B------:R-:W0:Y:S01]  /*74a0*/  LDC R24, c[0x0][0x600] ;  /* 0x00018000ff187b82 */ /* 0x000e220000000800 */
[-CC-:B-1----:R-:W-:Y:S01]  /*74b0*/  SHF.R.U64 R8, R10, R12.reuse, R11.reuse ;  /* 0x0000000c0a087219 */ /* 0x182fe2000000120b */
[----:B------:R-:W-:Y:S01]  /*74c0*/  IMAD.MOV.U32 R10, RZ, RZ, -0x1 ;  /* 0xffffffffff0a7424 */ /* 0x000fe200078e00ff */
[----:B------:R-:W-:-:S05]  /*74d0*/  SHF.R.U32.HI R11, RZ, R12, R11 ;  /* 0x0000000cff0b7219 */ /* 0x000fca000001160b */
[----:B------:R-:W1:Y:S01]  /*74e0*/  LDC R25, c[0x0][0x648] ;  /* 0x00019200ff197b82 */ /* 0x000e620000000800 */
[-CC-:B--2---:R-:W-:Y:S02]  /*74f0*/  SHF.R.U64 R21, R8, R14.reuse, R11.reuse ;  /* 0x0000000e08157219 */ /* 0x184fe4000000120b */
[----:B------:R-:W-:-:S05]  /*7500*/  SHF.R.U32.HI R6, RZ, R14, R11 ;  /* 0x0000000eff067219 */ /* 0x000fca000001160b */
[----:B------:R-:W2:Y:S01]  /*7510*/  LDC R26, c[0x0][0x638] ;  /* 0x00018e00ff1a7b82 */ /* 0x000ea20000000800 */
[-C--:B---3--:R-:W-:Y:S02]  /*7520*/  SHF.L.U32 R10, R10, R27.reuse, RZ ;  /* 0x0000001b0a0a7219 */ /* 0x088fe400000006ff */
[-CC-:B------:R-:W-:Y:S02]  /*7530*/  SHF.R.U64 R23, R21, R27.reuse, R6.reuse ;  /* 0x0000001b15177219 */ /* 0x180fe40000001206 */
[----:B------:R-:W-:Y:S02]  /*7540*/  LOP3.LUT R32, RZ, R10, RZ, 0x33, !PT ;  /* 0x0000000aff207212 */ /* 0x000fe400078e33ff */
[----:B------:R-:W-:Y:S01]  /*7550*/  SHF.R.U32.HI R11, RZ, R27, R6 ;  /* 0x0000001bff0b7219 */ /* 0x000fe20000011606 */
[----:B------:R-:W3:Y:S01]  /*7560*/  LDC R31, c[0x0][0x610] ;  /* 0x00018400ff1f7b82 */ /* 0x000ee20000000800 */
[----:B------:R-:W-:Y:S01]  /*7570*/  IMAD.MOV.U32 R10, RZ, RZ, R23 ;  /* 0x000000ffff0a7224 */ /* 0x000fe200078e0017 */
[----:B------:R-:W-:Y:S06]  /*7580*/  @!P0 BRA `(.L_x_164) ;  /* 0x0000000000288947 */ /* 0x000fec0003800000 */
        /* <DEDUP_REMOVED lines=10> */
.L_x_164:
[----:B------:R-:W-:Y:S02]  /*7630*/  ISETP.NE.AND P0, PT, R2, 0x1, PT ;  /* 0x000000010200780c */ /* 0x000fe40003f05270 */
[----:B-1----:R-:W-:Y:S01]  /*7640*/  SHF.R.U64 R6, R10, R25, R11 ;  /* 0x000000190a067219 */ /* 0x002fe2000000120b */
[----:B0-----:R-:W-:Y:S01]  /*7650*/  VIADD R11, R24, 0xffffffff ;  /* 0xffffffff180b7836 */ /* 0x001fe20000000000 */
[----:B------:R-:W-:Y:S02]  /*7660*/  SHF.L.U32 R30, R30, R27, RZ ;  /* 0x0000001b1e1e7219 */ /* 0x000fe400000006ff */
[----:B------:R-:W-:Y:S01]  /*7670*/  LOP3.LUT R5, R21, R32, RZ, 0xc0, !PT ;  /* 0x0000002015057212 */ /* 0x000fe200078ec0ff */
[----:B------:R-:W-:-:S04]  /*7680*/  IMAD.MOV R10, RZ, RZ, -R6 ;  /* 0x000000ffff0a7224 */ /* 0x000fc800078e0a06 */
[----:B------:R-:W-:Y:S01]  /*7690*/  IMAD R6, R30, R6, R5 ;  /* 0x000000061e067224 */ /* 0x000fe200078e0205 */
[----:B------:R-:W-:Y:S01]  /*76a0*/  LOP3.LUT R5, R8, R11, RZ, 0xc0, !PT ;  /* 0x0000000b08057212 */ /* 0x000fe200078ec0ff */
[----:B------:R-:W-:Y:S02]  /*76b0*/  @P0 IMAD R7, R9, R20, R4 ;  /* 0x0000001409070224 */ /* 0x000fe400078e0204 */
[----:B--2---:R-:W-:Y:S02]  /*76c0*/  IMAD R4, R10, R26, R23 ;  /* 0x0000001a0a047224 */ /* 0x004fe400078e0217 */
[----:B---3--:R-:W-:Y:S02]  /*76d0*/  IMAD R7, R6, R31, R7 ;  /* 0x0000001f06077224 */ /* 0x008fe400078e0207 */
[----:B------:R-:W-:Y:S02]  /*76e0*/  IMAD R4, R4, R24, R5 ;  /* 0x0000001804047224 */ /* 0x000fe400078e0205 */
[----:B------:R-:W-:-:S02]  /*76f0*/  IMAD.MOV.U32 R8, RZ, RZ, 0x1 ;  /* 0x00000001ff087424 */ /* 0x000fc400078e00ff */
[----:B------:R-:W-:Y:S01]  /*7700*/  IMAD.MOV.U32 R6, RZ, RZ, R22 ;  /* 0x000000ffff067224 */ /* 0x000fe200078e0016 */
[----:B------:R-:W-:Y:S02]  /*7710*/  SEL R19, R4, R7, !P0 ;  /* 0x0000000704137207 */ /* 0x000fe40004000000 */
[----:B------:R-:W-:-:S07]  /*7720*/  SEL R21, R7, R4, !P0 ;  /* 0x0000000407157207 */ /* 0x000fce0004000000 */
.L_x_162:
[----:B------:R-:W-:-:S08]  /*7730*/  NOP ;  /* 0x0000000000007918 */ /* 0x000fd00000000000 */
[----:B------:R-:W0:-:S00]  /*7740*/  USETMAXREG.DEALLOC.CTAPOOL 0x28 ;  /* 0x00000028000079c8 */ /* 0x000e0000080e0500 */
[----:B0-----:R-:W-:-:S13]  /*7750*/  ISETP.NE.AND P0, PT, R3, RZ, PT ;  /* 0x000000ff0300720c */ /* 0x001fda0003f05270 */
[----:B------:R-:W-:Y:S05]  /*7760*/  @P0 EXIT ;  /* 0x000000000000094d */ /* 0x000fea0003800000 */
[----:B------:R-:W-:Y:S01]  /*7770*/  LOP3.LUT P0, RZ, R8, 0xff, RZ, 0xc0, !PT ;  /* 0x000000ff08ff7812 */ /* 0x000fe2000780c0ff */
[----:B------:R-:W-:Y:S02]  /*7780*/  IMAD.MOV.U32 R3, RZ, RZ, 0x1 ;  /* 0x00000001ff037424 */ /* 0x000fe400078e00ff */
[----:B------:R-:W-:-:S10]  /*7790*/  IMAD.MOV.U32 R8, RZ, RZ, RZ ;  /* 0x000000ffff087224 */ /* 0x000fd400078e00ff */
[----:B------:R-:W-:Y:S05]  /*77a0*/  @!P0 BRA `(.L_x_165) ;  /* 0x0000000c00248947 */ /* 0x000fea0003800000 */
[----:B------:R-:W0:Y:S01]  /*77b0*/  LDC R3, c[0x0][0x28c] ;  /* 0x0000a300ff037b82 */ /* 0x000e220000000800 */
[----:B------:R-:W-:Y:S01]  /*77c0*/  ULDC UR5, c[0x0][0x658] ;  /* 0x0001960000057ab9 */ /* 0x000fe20000000800 */
[----:B------:R-:W-:Y:S01]  /*77d0*/  UMOV UR6, 0xffffffff ;  /* 0xffffffff00067882 */ /* 0x000fe20000000000 */
[----:B------:R-:W-:Y:S01]  /*77e0*/  BSSY B0, `(.L_x_165) ;  /* 0x00000c5000007945 */ /* 0x000fe20003800000 */
[----:B------:R-:W-:Y:S01]  /*77f0*/  USHF.L.U32 UR6, UR6, UR5, URZ ;  /* 0x0000000506067299 */ /* 0x000fe2000800063f */
[----:B------:R-:W-:Y:S01]  /*7800*/  IMAD.MOV.U32 R10, RZ, RZ, 0x1 ;  /* 0x00000001ff0a7424 */ /* 0x000fe200078e00ff */
[----:B------:R-:W-:Y:S01]  /*7810*/  LOP3.LUT R9, R18, 0x2, RZ, 0xfc, !PT ;  /* 0x0000000212097812 */ /* 0x000fe200078efcff */
[----:B------:R-:W-:Y:S01]  /*7820*/  IMAD.MOV.U32 R8, RZ, RZ, RZ ;  /* 0x000000ffff087224 */ /* 0x000fe200078e00ff */
[----:B------:R-:W1:Y:S01]  /*7830*/  S2UR UR8, SR_CgaCtaId ;  /* 0x00000000000879c3 */ /* 0x000e620000008800 */
[----:B------:R-:W-:Y:S01]  /*7840*/  ULDC UR4, c[0x0][0x600] ;  /* 0x0001800000047ab9 */ /* 0x000fe20000000800 */
[----:B------:R-:W-:Y:S01]  /*7850*/  UMOV UR7, 0x1 ;  /* 0x0000000100077882 */ /* 0x000fe20000000000 */
[----:B------:R-:W-:-:S02]  /*7860*/  UIADD3 UR15, UR4, -0x1, URZ ;  /* 0xffffffff040f7890 */ /* 0x000fc4000fffe03f */
[----:B------:R-:W-:Y:S02]  /*7870*/  USHF.L.U32 UR17, UR7, UR5, URZ ;  /* 0x0000000507117299 */ /* 0x000fe4000800063f */
[----:B------:R-:W-:Y:S01]  /*7880*/  ULOP3.LUT UR16, URZ, UR6, URZ, 0x33, !UPT ;  /* 0x000000063f107292 */ /* 0x000fe2000f8e333f */
[----:B------:R-:W-:Y:S01]  /*7890*/  ULDC.64 UR20, c[0x0][0x198] ;  /* 0x0000660000147ab9 */ /* 0x000fe20000000a00 */
[----:B0-----:R-:W-:-:S05]  /*78a0*/  VIADD R3, R3, 0x1f ;  /* 0x0000001f03037836 */ /* 0x001fca0000000000 */
[----:B------:R-:W-:Y:S01]  /*78b0*/  SHF.R.S32.HI R4, RZ, 0x1f, R3 ;  /* 0x0000001fff047819 */ /* 0x000fe20000011403 */
[----:B-1----:R-:W-:-:S03]  /*78c0*/  IMAD.U32 R12, RZ, RZ, UR8 ;  /* 0x00000008ff0c7e24 */ /* 0x002fc6000f8e00ff */
[----:B------:R-:W-:Y:S01]  /*78d0*/  LEA.HI R4, R4, R3, RZ, 0x5 ;  /* 0x0000000304047211 */ /* 0x000fe200078f28ff */
[----:B------:R-:W-:-:S03]  /*78e0*/  IMAD.MOV.U32 R3, RZ, RZ, 0x1 ;  /* 0x00000001ff037424 */ /* 0x000fc600078e00ff */
[----:B------:R-:W-:-:S05]  /*78f0*/  SHF.R.S32.HI R11, RZ, 0x5, R4 ;  /* 0x00000005ff0b7819 */ /* 0x000fca0000011404 */
[----:B------:R-:W-:-:S07]  /*7900*/  VIADD R13, R11, 0x1 ;  /* 0x000000010b0d7836 */ /* 0x000fce0000000000 */
.L_x_176:
[----:B------:R-:W-:-:S03]  /*7910*/  UMOV UR4, 0xffffffff ;  /* 0xffffffff00047882 */ /* 0x000fc60000000000 */
[----:B------:R-:W-:Y:S05]  /*7920*/  BRA.DIV UR4, `(.L_x_166) ;  /* 0x0000001204a87947 */ /* 0x000fea000b800000 */
[----:B------:R-:W-:-:S13]  /*7930*/  ELECT P6, URZ, PT ;  /* 0x00000000003f782f */ /* 0x000fda00038c0000 */
.L_x_194:
[----:B------:R-:W0:Y:S01]  /*7940*/  LDC R4, c[0x0][0x28c] ;  /* 0x0000a300ff047b82 */ /* 0x000e220000000800 */
[----:B------:R-:W-:Y:S01]  /*7950*/  BSSY B1, `(.L_x_167) ;  /* 0x000003b000017945 */ /* 0x000fe20003800000 */
[----:B0-----:R-:W-:-:S13]  /*7960*/  ISETP.LT.OR P6, PT, R4, 0x1, !P6 ;  /* 0x000000010400780c */ /* 0x001fda00077c1670 */
[----:B------:R-:W-:Y:S05]  /*7970*/  @P6 BRA `(.L_x_168) ;  /* 0x0000000000e06947 */ /* 0x000fea0003800000 */
[----:B------:R-:W-:Y:S02]  /*7980*/  IMAD R21, R21, 0x2, R12 ;  /* 0x0000000215157824 */ /* 0x000fe400078e020c */
[----:B------:R-:W-:Y:S02]  /*7990*/  IMAD.SHL.U32 R19, R19, 0x40, RZ ;  /* 0x0000004013137824 */ /* 0x000fe400078e00ff */
[----:B------:R-:W-:Y:S02]  /*79a0*/  IMAD.MOV.U32 R22, RZ, RZ, RZ ;  /* 0x000000ffff167224 */ /* 0x000fe400078e00ff */
[----:B------:R-:W-:Y:S02]  /*79b0*/  IMAD.MOV.U32 R4, RZ, RZ, R13 ;  /* 0x000000ffff047224 */ /* 0x000fe400078e000d */
[----:B------:R-:W-:Y:S02]  /*79c0*/  IMAD.MOV.U32 R5, RZ, RZ, R3 ;  /* 0x000000ffff057224 */ /* 0x000fe400078e0003 */
[----:B------:R-:W-:-:S02]  /*79d0*/  IMAD.MOV.U32 R7, RZ, RZ, R8 ;  /* 0x000000ffff077224 */ /* 0x000fc400078e0008 */
[----:B------:R-:W-:-:S07]  /*79e0*/  IMAD.SHL.U32 R21, R21, 0x80, RZ ;  /* 0x0000008015157824 */ /* 0x000fce00078e00ff */
.L_x_171:
[----:B------:R-:W0:Y:S01]  /*79f0*/  S2UR UR4, SR_CgaCtaId ;  /* 0x00000000000479c3 */ /* 0x000e220000008800 */
[----:B------:R-:W-:Y:S02]  /*7a00*/  MOV R15, 0x400 ;  /* 0x00000400000f7802 */ /* 0x000fe40000000f00 */
[----:B------:R-:W-:Y:S02]  /*7a10*/  SHF.L.U32 R14, R5, 0x1f, RZ ;  /* 0x0000001f050e7819 */ /* 0x000fe400000006ff */
[----:B------:R-:W-:Y:S01]  /*7a20*/  ISETP.NE.AND P1, PT, R0, RZ, PT ;  /* 0x000000ff0000720c */ /* 0x000fe20003f25270 */
[----:B0-----:R-:W-:-:S05]  /*7a30*/  IMAD.U32 R12, RZ, RZ, UR4 ;  /* 0x00000004ff0c7e24 */ /* 0x001fca000f8e00ff */
[----:B------:R-:W-:-:S07]  /*7a40*/  LEA R20, R12, R15, 0x18 ;  /* 0x0000000f0c147211 */ /* 0x000fce00078ec0ff */
[----:B------:R-:W0:Y:S01]  /*7a50*/  @!P1 LDC R15, c[0x0][0x500] ;  /* 0x00014000ff0f9b82 */ /* 0x000e220000000800 */
[----:B------:R-:W-:-:S04]  /*7a60*/  IMAD R23, R7, 0x8, R20 ;  /* 0x0000000807177824 */ /* 0x000fc800078e0214 */
[----:B------:R-:W1:Y:S02]  /*7a70*/  SYNCS.PHASECHK.TRANS64.TRYWAIT P0, [R23+URZ+0x58], R14 ;  /* 0x0000580e170075a7 */ /* 0x000e64000800017f */
[----:B-1----:R-:W-:Y:S05]  /*7a80*/  @!P0 BRA `(.L_x_169) ;  /* 0x0000001000708947 */ /* 0x002fea0003800000 */
.L_x_195:
[----:B-1----:R-:W-:Y:S01]  /*7a90*/  PRMT R14, R9, 0x9910, RZ ;  /* 0x00009910090e7816 */ /* 0x002fe200000000ff */
[----:B0-----:R0:W-:Y:S03]  /*7aa0*/  @!P1 SYNCS.ARRIVE.TRANS64 RZ, [R23+URZ], R15 ;  /* 0x0000000f17ff99a7 */ /* 0x0011e6000800003f */
[----:B------:R-:W-:-:S13]  /*7ab0*/  ISETP.NE.AND P0, PT, R14, 0x2, PT ;  /* 0x000000020e00780c */ /* 0x000fda0003f05270 */
[----:B0-----:R-:W-:Y:S05]  /*7ac0*/  @P0 BRA `(.L_x_170) ;  /* 0x0000000000040947 */ /* 0x001fea0003800000 */
[----:B------:R-:W-:Y:S01]  /*7ad0*/  BPT.TRAP 0x1 ;  /* 0x000000040000795c */ /* 0x000fe20000300000 */
.L_x_170:
[----:B------:R-:W-:Y:S01]  /*7ae0*/  IMAD R14, R7, 0x2, R12 ;  /* 0x00000002070e7824 */ /* 0x000fe200078e020c */
[----:B------:R-:W-:Y:S01]  /*7af0*/  R2UR UR9, R23 ;  /* 0x00000000170972ca */ /* 0x000fe200000e0000 */
[----:B------:R-:W-:Y:S01]  /*7b00*/  VIADD R4, R4, 0xffffffff ;  /* 0xffffffff04047836 */ /* 0x000fe20000000000 */
[----:B------:R-:W-:Y:S01]  /*7b10*/  UIADD3 UR4, UP0, UR20, 0xf0, URZ ;  /* 0x000000f014047890 */ /* 0x000fe2000ff1e03f */
[----:B------:R-:W-:Y:S01]  /*7b20*/  IMAD.SHL.U32 R14, R14, 0x1000, RZ ;  /* 0x000010000e0e7824 */ /* 0x000fe200078e00ff */
[----:B------:R-:W-:Y:S01]  /*7b30*/  R2UR UR11, R21 ;  /* 0x00000000150b72ca */ /* 0x000fe200000e0000 */
[----:B------:R-:W-:Y:S01]  /*7b40*/  UIADD3 UR22, UP1, UR20, 0x1f0, URZ ;  /* 0x000001f014167890 */ /* 0x000fe2000ff3e03f */
[----:B------:R-:W-:Y:S01]  /*7b50*/  R2UR UR10, R22 ;  /* 0x00000000160a72ca */ /* 0x000fe200000e0000 */
[--C-:B------:R-:W-:Y:S01]  /*7b60*/  IMAD R14, R14, 0x2, R20.reuse ;  /* 0x000000020e0e7824 */ /* 0x100fe200078e0214 */
[----:B------:R-:W-:Y:S01]  /*7b70*/  R2UR UR12, R6 ;  /* 0x00000000060c72ca */ /* 0x000fe200000e0000 */
[----:B------:R-:W-:Y:S01]  /*7b80*/  IMAD R20, R7, 0x1000, R20 ;  /* 0x0000100007147824 */ /* 0x000fe200078e0214 */
[----:B------:R-:W-:Y:S01]  /*7b90*/  R2UR UR18, R19 ;  /* 0x00000000131272ca */ /* 0x000fe200000e0000 */
[----:B------:R-:W-:Y:S01]  /*7ba0*/  VIADD R7, R7, 0x1 ;  /* 0x0000000107077836 */ /* 0x000fe20000000000 */
[----:B------:R-:W-:Y:S01]  /*7bb0*/  R2UR UR5, R14 ;  /* 0x000000000e0572ca */ /* 0x000fe200000e0000 */
[----:B------:R-:W-:Y:S01]  /*7bc0*/  UIADD3.X UR23, URZ, UR21, URZ, UP1, !UPT ;  /* 0x000000153f177290 */ /* 0x000fe20008ffe43f */
[----:B------:R-:W-:Y:S01]  /*7bd0*/  R2UR UR8, R20 ;  /* 0x00000000140872ca */ /* 0x000fe200000e0000 */
[----:B------:R-:W-:Y:S01]  /*7be0*/  UMOV UR19, 0x30000 ;  /* 0x0003000000137882 */ /* 0x000fe20000000000 */
[----:B------:R-:W-:Y:S01]  /*7bf0*/  ISETP.GT.AND P1, PT, R4, 0x1, PT ;  /* 0x000000010400780c */ /* 0x000fe20003f24270 */
[----:B------:R-:W-:Y:S01]  /*7c00*/  UMOV UR6, 0x0 ;  /* 0x0000000000067882 */ /* 0x000fe20000000000 */
[----:B------:R-:W-:Y:S01]  /*7c10*/  UMOV UR7, 0x10000000 ;  /* 0x1000000000077882 */ /* 0x000fe20000000000 */
[----:B------:R-:W-:Y:S01]  /*7c20*/  ISETP.NE.AND P0, PT, R7, 0xb, PT ;  /* 0x0000000b0700780c */ /* 0x000fe20003f05270 */
[----:B------:R-:W-:-:S03]  /*7c30*/  VIADD R22, R22, 0x20 ;  /* 0x0000002016167836 */ /* 0x000fc60000000000 */
[----:B------:R-:W-:Y:S02]  /*7c40*/  SEL R14, RZ, 0x1, P0 ;  /* 0x00000001ff0e7807 */ /* 0x000fe40000000000 */
[----:B------:R-:W-:Y:S01]  /*7c50*/  UIADD3 UR13, UR5, 0x180, URZ ;  /* 0x00000180050d7890 */ /* 0x000fe2000fffe03f */
[----:B------:R-:W-:Y:S01]  /*7c60*/  SEL R7, R7, RZ, P0 ;  /* 0x000000ff07077207 */ /* 0x000fe20000000000 */
[----:B------:R-:W-:Y:S01]  /*7c70*/  UIADD3.X UR5, URZ, UR21, URZ, UP0, !UPT ;  /* 0x000000153f057290 */ /* 0x000fe200087fe43f */
[----:B------:R-:W-:Y:S01]  /*7c80*/  LOP3.LUT R5, R5, R14, RZ, 0x3c, !PT ;  /* 0x0000000e05057212 */ /* 0x000fe200078e3cff */
[----:B------:R-:W-:-:S03]  /*7c90*/  UIADD3 UR14, UR8, 0x2c180, URZ ;  /* 0x0002c180080e7890 */ /* 0x000fc6000fffe03f */
[----:B------:R-:W-:-:S04]  /*7ca0*/  UMOV UR8, UR13 ;  /* 0x0000000d00087c82 */ /* 0x000fc80008000000 */
[----:B------:R0:W-:Y:S02]  /*7cb0*/  UTMALDG.3D.MULTICAST [UR8], [UR4], UR19, desc[UR6] ;  /* 0x00000608040073b4 */ /* 0x0001e40008011813 */
[----:B0-----:R-:W-:Y:S01]  /*7cc0*/  UMOV UR8, UR14 ;  /* 0x0000000e00087c82 */ /* 0x001fe20008000000 */
[----:B------:R-:W-:Y:S02]  /*7cd0*/  UMOV UR11, UR18 ;  /* 0x00000012000b7c82 */ /* 0x000fe40008000000 */
[----:B------:R0:W-:Y:S02]  /*7ce0*/  UTMALDG.3D [UR8], [UR22], desc[UR6] ;  /* 0x00000608160075b4 */ /* 0x0001e40008011000 */
[----:B0-----:R-:W-:Y:S05]  /*7cf0*/  @P1 BRA `(.L_x_171) ;  /* 0xfffffffc003c1947 */ /* 0x001fea000383ffff */
.L_x_168:
[----:B------:R-:W-:Y:S05]  /*7d00*/  BSYNC B1 ;  /* 0x0000000000017941 */ /* 0x000fea0003800000 */
.L_x_167:
[----:B------:R-:W-:Y:S01]  /*7d10*/  LOP3.LUT P1, RZ, R10, 0xff, RZ, 0xc0, !PT ;  /* 0x000000ff0aff7812 */ /* 0x000fe2000782c0ff */
[C---:B------:R-:W-:Y:S01]  /*7d20*/  IMAD.IADD R7, R11.reuse, 0x1, R8 ;  /* 0x000000010b077824 */ /* 0x040fe200078e0208 */
[----:B------:R-:W-:Y:S01]  /*7d30*/  ULDC.64 UR4, c[0x0][0x650] ;  /* 0x0001940000047ab9 */ /* 0x000fe20000000a00 */
[----:B------:R-:W-:Y:S01]  /*7d40*/  ISETP.GE.U32.AND P2, PT, R11, 0xb, PT ;  /* 0x0000000b0b00780c */ /* 0x000fe20003f46070 */
[----:B------:R-:W-:Y:S01]  /*7d50*/  BSSY B1, `(.L_x_172) ;  /* 0x000006b000017945 */ /* 0x000fe20003800000 */
[----:B------:R-:W-:Y:S01]  /*7d60*/  IMAD.MOV.U32 R21, RZ, RZ, -0x1 ;  /* 0xffffffffff157424 */ /* 0x000fe200078e00ff */
[----:B------:R-:W-:Y:S01]  /*7d70*/  ISETP.GT.U32.AND P0, PT, R7, 0xa, PT ;  /* 0x0000000a0700780c */ /* 0x000fe20003f04070 */
[----:B------:R-:W-:Y:S01]  /*7d80*/  IMAD.MOV.U32 R19, RZ, RZ, -0x1 ;  /* 0xffffffffff137424 */ /* 0x000fe200078e00ff */
[----:B------:R-:W-:Y:S02]  /*7d90*/  PRMT R10, RZ, 0x7610, R10 ;  /* 0x00007610ff0a7816 */ /* 0x000fe4000000000a */
[----:B------:R-:W-:-:S03]  /*7da0*/  ISETP.LT.U32.AND P0, PT, R11, 0xb, P0 ;  /* 0x0000000b0b00780c */ /* 0x000fc60000701070 */
[----:B------:R-:W0:Y:S01]  /*7db0*/  @P1 S2R R12, SR_CgaCtaId ;  /* 0x00000000000c1919 */ /* 0x000e220000008800 */
[----:B------:R-:W-:-:S04]  /*7dc0*/  @P1 MOV R5, 0x400 ;  /* 0x0000040000051802 */ /* 0x000fc80000000f00 */
[----:B0-----:R-:W-:Y:S01]  /*7dd0*/  @P1 LEA R6, R12, R5, 0x18 ;  /* 0x000000050c061211 */ /* 0x001fe200078ec0ff */
[----:B------:R-:W-:Y:S01]  /*7de0*/  IMAD.WIDE.U32 R4, R7, -0x45d1745d, RZ ;  /* 0xba2e8ba307047825 */ /* 0x000fe200078e00ff */
[----:B------:R-:W-:Y:S02]  /*7df0*/  SEL R4, RZ, 0x1, !P0 ;  /* 0x00000001ff047807 */ /* 0x000fe40004000000 */
[----:B------:R0:W-:Y:S01]  /*7e00*/  @P1 SYNCS.ARRIVE.TRANS64.A1T0 RZ, [R6+URZ+0xc8], RZ ;  /* 0x0000c8ff06ff19a7 */ /* 0x0001e2000810003f */
[----:B------:R-:W-:Y:S02]  /*7e10*/  IADD3 R16, P1, R16, UR36, RZ ;  /* 0x0000002410107c10 */ /* 0x000fe4000ff3e0ff */
[----:B------:R-:W-:Y:S02]  /*7e20*/  LOP3.LUT R3, R3, R4, RZ, 0x3c, !PT ;  /* 0x0000000403037212 */ /* 0x000fe400078e3cff */
[----:B------:R-:W-:Y:S02]  /*7e30*/  IADD3.X R17, R17, UR42, RZ, P1, !PT ;  /* 0x0000002a11117c10 */ /* 0x000fe40008ffe4ff */
[----:B------:R-:W-:-:S02]  /*7e40*/  ISETP.GE.U32.AND P0, PT, R16, UR4, PT ;  /* 0x0000000410007c0c */ /* 0x000fc4000bf06070 */
[----:B0-----:R-:W-:Y:S02]  /*7e50*/  SHF.R.U32.HI R6, RZ, 0x3, R5 ;  /* 0x00000003ff067819 */ /* 0x001fe40000011605 */
[----:B------:R-:W-:Y:S02]  /*7e60*/  ISETP.GE.U32.AND.EX P0, PT, R17, UR5, PT, P0 ;  /* 0x0000000511007c0c */ /* 0x000fe4000bf06100 */
[----:B------:R-:W-:Y:S01]  /*7e70*/  @P2 LOP3.LUT R3, R3, 0x1, R6, 0x78, !PT ;  /* 0x0000000103032812 */ /* 0x000fe200078e7806 */
[----:B------:R-:W-:Y:S01]  /*7e80*/  IMAD R8, R6, -0xb, R7 ;  /* 0xfffffff506087824 */ /* 0x000fe200078e0207 */
[----:B------:R-:W-:Y:S01]  /*7e90*/  PRMT R4, RZ, 0x7610, R4 ;  /* 0x00007610ff047816 */ /* 0x000fe20000000004 */
[----:B------:R-:W-:-:S08]  /*7ea0*/  IMAD.MOV.U32 R6, RZ, RZ, -0x1 ;  /* 0xffffffffff067424 */ /* 0x000fd000078e00ff */
[----:B------:R-:W-:Y:S05]  /*7eb0*/  @P0 BRA `(.L_x_173) ;  /* 0x0000000400500947 */ /* 0x000fea0003800000 */
[----:B------:R-:W0:Y:S01]  /*7ec0*/  S2R R19, SR_CTAID.X ;  /* 0x0000000000137919 */ /* 0x000e220000002500 */
[----:B------:R-:W-:Y:S01]  /*7ed0*/  ULDC.64 UR4, c[0x0][0x628] ;  /* 0x00018a0000047ab9 */ /* 0x000fe20000000a00 */
[----:B------:R-:W1:Y:S01]  /*7ee0*/  LDC R20, c[0x0][0x144] ;  /* 0x00005100ff147b82 */ /* 0x000e620000000800 */
[----:B------:R-:W-:Y:S01]  /*7ef0*/  ISETP.NE.U32.AND P0, PT, RZ, UR4, PT ;  /* 0x00000004ff007c0c */ /* 0x000fe2000bf05070 */
[----:B------:R-:W2:Y:S01]  /*7f00*/  S2R R14, SR_CTAID.Y ;  /* 0x00000000000e7919 */ /* 0x000ea20000002600 */
[----:B------:R-:W-:Y:S01]  /*7f10*/  ULDC UR7, c[0x0][0x630] ;  /* 0x00018c0000077ab9 */ /* 0x000fe20000000800 */
[----:B------:R-:W-:Y:S01]  /*7f20*/  ULDC UR8, c[0x0][0x150] ;  /* 0x0000540000087ab9 */ /* 0x000fe20000000800 */
[----:B------:R-:W-:Y:S01]  /*7f30*/  ISETP.NE.AND.EX P0, PT, RZ, UR5, PT, P0 ;  /* 0x00000005ff007c0c */ /* 0x000fe2000bf05300 */
[----:B------:R-:W-:Y:S02]  /*7f40*/  IMAD.MOV.U32 R4, RZ, RZ, R16 ;  /* 0x000000ffff047224 */ /* 0x000fe400078e0010 */
[----:B------:R-:W-:Y:S01]  /*7f50*/  IMAD.MOV.U32 R5, RZ, RZ, R17 ;  /* 0x000000ffff057224 */ /* 0x000fe200078e0011 */
[----:B0-----:R-:W-:-:S09]  /*7f60*/  I2FP.F32.U32 R21, R19 ;  /* 0x0000001300157245 */ /* 0x001fd20000201000 */
[----:B------:R-:W-:Y:S05]  /*7f70*/  @!P0 BRA `(.L_x_174) ;  /* 0x0000000000288947 */ /* 0x000fea0003800000 */
[----:B------:R-:W-:Y:S02]  /*7f80*/  ULDC UR6, c[0x0][0x634] ;  /* 0x00018d0000067ab9 */ /* 0x000fe40000000800 */
[----:B------:R-:W-:-:S05]  /*7f90*/  IADD3 R5, P0, R16, UR6, RZ ;  /* 0x0000000610057c10 */ /* 0x000fca000ff1e0ff */
[----:B------:R-:W-:-:S04]  /*7fa0*/  IMAD.X R15, RZ, RZ, R17, P0 ;  /* 0x000000ffff0f7224 */ /* 0x000fc800000e0611 */
[----:B------:R-:W-:-:S04]  /*7fb0*/  IMAD.WIDE.U32 R6, R15, UR4, RZ ;  /* 0x000000040f067c25 */ /* 0x000fc8000f8e00ff */
[----:B------:R-:W-:-:S04]  /*7fc0*/  IMAD.WIDE.U32 R6, P0, R5, UR5, R6 ;  /* 0x0000000505067c25 */ /* 0x000fc8000f800006 */
[----:B------:R-:W-:-:S04]  /*7fd0*/  IMAD.WIDE.U32 R4, R5, UR4, RZ ;  /* 0x0000000405047c25 */ /* 0x000fc8000f8e00ff */
[----:B------:R-:W-:Y:S01]  /*7fe0*/  IMAD.MOV.U32 R4, RZ, RZ, R7 ;  /* 0x000000ffff047224 */ /* 0x000fe200078e0007 */
[----:B------:R-:W-:Y:S01]  /*7ff0*/  IADD3 RZ, P1, R5, R6, RZ ;  /* 0x0000000605ff7210 */ /* 0x000fe20007f3e0ff */
[----:B------:R-:W-:-:S04]  /*8000*/  IMAD.X R5, RZ, RZ, RZ, P0 ;  /* 0x000000ffff057224 */ /* 0x000fc800000e06ff */
[----:B------:R-:W-:-:S08]  /*8010*/  IMAD.WIDE.U32.X R4, R15, UR5, R4, P1 ;  /* 0x000000050f047c25 */ /* 0x000fd000088e0404 */
.L_x_174:
[----:B------:R-:W-:Y:S01]  /*8020*/  FMUL R21, R21, UR8 ;  /* 0x0000000815157c20 */ /* 0x000fe20008400000 */
[--C-:B------:R-:W-:Y:S01]  /*8030*/  SHF.R.U64 R15, R4, UR7, R5.reuse ;  /* 0x00000007040f7c19 */ /* 0x100fe20008001205 */
[----:B------:R-:W-:Y:S01]  /*8040*/  ULDC.64 UR4, c[0x0][0x620] ;  /* 0x0001880000047ab9 */ /* 0x000fe20000000a00 */
[----:B------:R-:W-:Y:S01]  /*8050*/  SHF.R.U32.HI R4, RZ, UR7, R5 ;  /* 0x00000007ff047c19 */ /* 0x000fe20008011605 */
[----:B------:R-:W-:Y:S01]  /*8060*/  ULDC.64 UR6, c[0x0][0x640] ;  /* 0x0001900000067ab9 */ /* 0x000fe20000000a00 */
[----:B------:R-:W-:Y:S01]  /*8070*/  IADD3 R5, P0, RZ, -R15, RZ ;  /* 0x8000000fff057210 */ /* 0x000fe20007f1e0ff */
[----:B------:R-:W0:Y:S04]  /*8080*/  F2I.U32.TRUNC.NTZ R21, R21 ;  /* 0x0000001500157305 */ /* 0x000e28000020f000 */
[----:B------:R-:W-:Y:S01]  /*8090*/  IMAD.X R4, RZ, RZ, ~R4, P0 ;  /* 0x000000ffff047224 */ /* 0x000fe200000e0e04 */
[----:B------:R-:W-:-:S03]  /*80a0*/  ISETP.NE.U32.AND P0, PT, RZ, UR6, PT ;  /* 0x00000006ff007c0c */ /* 0x000fc6000bf05070 */
[----:B------:R-:W-:Y:S01]  /*80b0*/  IMAD R4, R4, UR4, RZ ;  /* 0x0000000404047c24 */ /* 0x000fe2000f8e02ff */
[----:B------:R-:W-:-:S03]  /*80c0*/  ISETP.NE.AND.EX P0, PT, RZ, UR7, PT, P0 ;  /* 0x00000007ff007c0c */ /* 0x000fc6000bf05300 */
[C---:B------:R-:W-:Y:S01]  /*80d0*/  IMAD R7, R5.reuse, UR5, R4 ;  /* 0x0000000505077c24 */ /* 0x040fe2000f8e0204 */
[----:B------:R-:W-:Y:S01]  /*80e0*/  ULDC UR5, c[0x0][0x154] ;  /* 0x0000550000057ab9 */ /* 0x000fe20000000800 */
[----:B------:R-:W-:Y:S01]  /*80f0*/  IMAD.WIDE.U32 R4, R5, UR4, R16 ;  /* 0x0000000405047c25 */ /* 0x000fe2000f8e0010 */
[----:B------:R-:W-:-:S03]  /*8100*/  ULDC UR4, c[0x0][0x618] ;  /* 0x0001860000047ab9 */ /* 0x000fc60000000800 */
[----:B0-----:R-:W-:Y:S02]  /*8110*/  IMAD.MOV R6, RZ, RZ, -R21 ;  /* 0x000000ffff067224 */ /* 0x001fe400078e0a15 */
[----:B------:R-:W0:Y:S01]  /*8120*/  LDC R21, c[0x0][0x148] ;  /* 0x00005200ff157b82 */ /* 0x000e220000000800 */
[----:B------:R-:W-:Y:S02]  /*8130*/  IMAD.IADD R5, R5, 0x1, R7 ;  /* 0x0000000105057824 */ /* 0x000fe400078e0207 */
[----:B-1----:R-:W-:Y:S01]  /*8140*/  IMAD R19, R20, R6, R19 ;  /* 0x0000000614137224 */ /* 0x002fe200078e0213 */
[----:B--2---:R-:W-:Y:S02]  /*8150*/  I2FP.F32.U32 R6, R14 ;  /* 0x0000000e00067245 */ /* 0x004fe40000201000 */
[--C-:B------:R-:W-:Y:S02]  /*8160*/  SHF.R.U64 R20, R4, UR4, R5.reuse ;  /* 0x0000000404147c19 */ /* 0x100fe40008001205 */
[----:B------:R-:W-:Y:S01]  /*8170*/  SHF.R.U32.HI R5, RZ, UR4, R5 ;  /* 0x00000004ff057c19 */ /* 0x000fe20008011605 */
[----:B------:R-:W-:Y:S01]  /*8180*/  FMUL R6, R6, UR5 ;  /* 0x0000000506067c20 */ /* 0x000fe20008400000 */
[----:B------:R-:W-:-:S02]  /*8190*/  ULDC UR4, c[0x0][0x608] ;  /* 0x0001820000047ab9 */ /* 0x000fc40000000800 */
[--C-:B------:R-:W-:Y:S01]  /*81a0*/  SHF.R.U64 R23, R20, UR4, R5.reuse ;  /* 0x0000000414177c19 */ /* 0x100fe20008001205 */
[----:B------:R1:W2:Y:S01]  /*81b0*/  F2I.U32.TRUNC.NTZ R24, R6 ;  /* 0x0000000600187305 */ /* 0x0002a2000020f000 */
[----:B------:R-:W-:Y:S01]  /*81c0*/  SHF.R.U32.HI R4, RZ, UR4, R5 ;  /* 0x00000004ff047c19 */ /* 0x000fe20008011605 */
[----:B------:R-:W-:-:S03]  /*81d0*/  ULDC UR4, c[0x0][0x658] ;  /* 0x0001960000047ab9 */ /* 0x000fc60000000800 */
[--C-:B------:R-:W-:Y:S02]  /*81e0*/  SHF.R.U64 R22, R23, UR4, R4.reuse ;  /* 0x0000000417167c19 */ /* 0x100fe40008001204 */
[----:B------:R-:W-:-:S03]  /*81f0*/  SHF.R.U32.HI R25, RZ, UR4, R4 ;  /* 0x00000004ff197c19 */ /* 0x000fc60008011604 */
[----:B------:R-:W-:Y:S02]  /*8200*/  IMAD.MOV.U32 R4, RZ, RZ, R22 ;  /* 0x000000ffff047224 */ /* 0x000fe400078e0016 */
[----:B------:R-:W-:Y:S01]  /*8210*/  IMAD.MOV.U32 R5, RZ, RZ, R25 ;  /* 0x000000ffff057224 */ /* 0x000fe200078e0019 */
[----:B-1----:R-:W-:Y:S06]  /*8220*/  @!P0 BRA `(.L_x_175) ;  /* 0x0000000000288947 */ /* 0x002fec0003800000 */
        /* <DEDUP_REMOVED lines=10> */
.L_x_175:
[----:B------:R-:W-:Y:S01]  /*82d0*/  ISETP.NE.AND P0, PT, R2, 0x1, PT ;  /* 0x000000010200780c */ /* 0x000fe20003f05270 */
[----:B------:R-:W-:Y:S01]  /*82e0*/  ULDC UR4, c[0x0][0x648] ;  /* 0x0001920000047ab9 */ /* 0x000fe20000000800 */
[----:B------:R-:W-:Y:S01]  /*82f0*/  LOP3.LUT R23, R23, UR16, RZ, 0xc0, !PT ;  /* 0x0000001017177c12 */ /* 0x000fe2000f8ec0ff */
[----:B--2---:R-:W-:Y:S01]  /*8300*/  IMAD.MOV R24, RZ, RZ, -R24 ;  /* 0x000000ffff187224 */ /* 0x004fe200078e0a18 */
[----:B------:R-:W-:Y:S01]  /*8310*/  SHF.R.U64 R4, R4, UR4, R5 ;  /* 0x0000000404047c19 */ /* 0x000fe20008001205 */
[----:B------:R-:W-:Y:S01]  /*8320*/  ULDC UR4, c[0x0][0x638] ;  /* 0x00018e0000047ab9 */ /* 0x000fe20000000800 */
[----:B------:R-:W-:Y:S01]  /*8330*/  LOP3.LUT R7, R20, UR15, RZ, 0xc0, !PT ;  /* 0x0000000f14077c12 */ /* 0x000fe2000f8ec0ff */
[----:B------:R-:W-:Y:S01]  /*8340*/  ULDC UR5, c[0x0][0x610] ;  /* 0x0001840000057ab9 */ /* 0x000fe20000000800 */
[----:B------:R-:W-:Y:S02]  /*8350*/  IMAD.MOV.U32 R6, RZ, RZ, R15 ;  /* 0x000000ffff067224 */ /* 0x000fe400078e000f */
[----:B------:R-:W-:-:S02]  /*8360*/  IMAD.MOV R5, RZ, RZ, -R4 ;  /* 0x000000ffff057224 */ /* 0x000fc400078e0a04 */
[----:B------:R-:W-:Y:S02]  /*8370*/  IMAD R4, R4, UR17, R23 ;  /* 0x0000001104047c24 */ /* 0x000fe4000f8e0217 */
[----:B0-----:R-:W-:Y:S02]  /*8380*/  @P0 IMAD R19, R21, R24, R14 ;  /* 0x0000001815130224 */ /* 0x001fe400078e020e */
[----:B------:R-:W-:Y:S01]  /*8390*/  IMAD R22, R5, UR4, R22 ;  /* 0x0000000405167c24 */ /* 0x000fe2000f8e0216 */
[----:B------:R-:W-:Y:S01]  /*83a0*/  ULDC UR4, c[0x0][0x600] ;  /* 0x0001800000047ab9 */ /* 0x000fe20000000800 */
[----:B------:R-:W-:Y:S02]  /*83b0*/  IMAD R21, R4, UR5, R19 ;  /* 0x0000000504157c24 */ /* 0x000fe4000f8e0213 */
[----:B------:R-:W-:Y:S02]  /*83c0*/  IMAD R22, R22, UR4, R7 ;  /* 0x0000000416167c24 */ /* 0x000fe4000f8e0207 */
[----:B------:R-:W-:-:S03]  /*83d0*/  IMAD.MOV.U32 R4, RZ, RZ, 0x1 ;  /* 0x00000001ff047424 */ /* 0x000fc600078e00ff */
[----:B------:R-:W-:Y:S02]  /*83e0*/  SEL R19, R22, R21, !P0 ;  /* 0x0000001516137207 */ /* 0x000fe40004000000 */
[----:B------:R-:W-:-:S07]  /*83f0*/  SEL R21, R21, R22, !P0 ;  /* 0x0000001615157207 */ /* 0x000fce0004000000 */
.L_x_173:
[----:B------:R-:W-:Y:S05]  /*8400*/  BSYNC B1 ;  /* 0x0000000000017941 */ /* 0x000fea0003800000 */
.L_x_172:
[----:B------:R-:W-:-:S13]  /*8410*/  LOP3.LUT P0, RZ, R4, 0xff, RZ, 0xc0, !PT ;  /* 0x000000ff04ff7812 */ /* 0x000fda000780c0ff */
[----:B------:R-:W-:Y:S05]  /*8420*/  @P0 BRA `(.L_x_176) ;  /* 0xfffffff400380947 */ /* 0x000fea000383ffff */
[----:B------:R-:W-:Y:S05]  /*8430*/  BSYNC B0 ;  /* 0x0000000000007941 */ /* 0x000fea0003800000 */
.L_x_165:
[----:B------:R-:W-:-:S03]  /*8440*/  UMOV UR4, 0xffffffff ;  /* 0xffffffff00047882 */ /* 0x000fc60000000000 */
[----:B------:R-:W-:Y:S05]  /*8450*/  BRA.DIV UR4, `(.L_x_177) ;  /* 0x0000000a04107947 */ /* 0x000fea000b800000 */
[----:B------:R-:W-:-:S13]  /*8460*/  ELECT P6, URZ, PT ;  /* 0x00000000003f782f */ /* 0x000fda00038c0000 */
.L_x_198:
[----:B------:R-:W-:Y:S04]  /*8470*/  BSSY B0, `(.L_x_178) ;  /* 0x000006a000007945 */ /* 0x000fe80003800000 */
[----:B------:R-:W-:Y:S05]  /*8480*/  @!P6 BRA `(.L_x_179) ;  /* 0x0000000400a0e947 */ /* 0x000fea0003800000 */
[----:B------:R-:W-:-:S04]  /*8490*/  LOP3.LUT R18, R18, 0x2, RZ, 0xfc, !PT ;  /* 0x0000000212127812 */ /* 0x000fc800078efcff */
[----:B------:R-:W-:-:S13]  /*84a0*/  ISETP.NE.AND P0, PT, R18, 0x3, PT ;  /* 0x000000031200780c */ /* 0x000fda0003f05270 */
[----:B------:R-:W-:Y:S05]  /*84b0*/  @!P0 BRA `(.L_x_180) ;  /* 0x0000000000048947 */ /* 0x000fea0003800000 */
[----:B------:R-:W-:Y:S01]  /*84c0*/  BPT.TRAP 0x1 ;  /* 0x000000040000795c */ /* 0x000fe20000300000 */
.L_x_180:
[----:B------:R-:W0:Y:S01]  /*84d0*/  S2R R5, SR_CgaCtaId ;  /* 0x0000000000057919 */ /* 0x000e220000008800 */
[----:B------:R-:W-:Y:S02]  /*84e0*/  MOV R0, 0x400 ;  /* 0x0000040000007802 */ /* 0x000fe40000000f00 */
[----:B------:R-:W-:Y:S02]  /*84f0*/  SHF.L.U32 R2, R3, 0x1f, RZ ;  /* 0x0000001f03027819 */ /* 0x000fe400000006ff */
[----:B0-----:R-:W-:-:S05]  /*8500*/  LEA R5, R5, R0, 0x18 ;  /* 0x0000000005057211 */ /* 0x001fca00078ec0ff */
[----:B------:R-:W-:-:S04]  /*8510*/  VIADD R5, R5, 0x58 ;  /* 0x0000005805057836 */ /* 0x000fc80000000000 */
[C---:B------:R-:W-:Y:S02]  /*8520*/  IMAD R7, R8.reuse, 0x8, R5 ;  /* 0x0000000808077824 */ /* 0x040fe400078e0205 */
[----:B------:R-:W-:Y:S02]  /*8530*/  VIADD R8, R8, 0x1 ;  /* 0x0000000108087836 */ /* 0x000fe40000000000 */
[----:B------:R-:W0:Y:S03]  /*8540*/  SYNCS.PHASECHK.TRANS64.TRYWAIT P0, [R7+URZ], R2 ;  /* 0x00000002070075a7 */ /* 0x000e26000800017f */
[----:B------:R-:W-:-:S04]  /*8550*/  ISETP.NE.AND P1, PT, R8, 0xb, PT ;  /* 0x0000000b0800780c */ /* 0x000fc80003f25270 */
[----:B------:R-:W-:Y:S02]  /*8560*/  SEL R0, RZ, 0x1, P1 ;  /* 0x00000001ff007807 */ /* 0x000fe40000800000 */
[----:B------:R-:W-:Y:S02]  /*8570*/  SEL R8, R8, RZ, P1 ;  /* 0x000000ff08087207 */ /* 0x000fe40000800000 */
[----:B------:R-:W-:-:S03]  /*8580*/  LOP3.LUT R9, R3, R0, RZ, 0x3c, !PT ;  /* 0x0000000003097212 */ /* 0x000fc600078e3cff */
[----:B------:R-:W-:Y:S01]  /*8590*/  IMAD R6, R8, 0x8, R5 ;  /* 0x0000000808067824 */ /* 0x000fe200078e0205 */
[----:B------:R-:W-:Y:S01]  /*85a0*/  SHF.L.U32 R3, R9, 0x1f, RZ ;  /* 0x0000001f09037819 */ /* 0x000fe200000006ff */
[----:B0-----:R-:W-:Y:S06]  /*85b0*/  @!P0 BRA `(.L_x_181) ;  /* 0x0000000400d88947 */ /* 0x001fec0003800000 */
.L_x_199:
[----:B------:R-:W1:Y:S01]  /*85c0*/  SYNCS.PHASECHK.TRANS64.TRYWAIT P0, [R6+URZ], R3 ;  /* 0x00000003060075a7 */ /* 0x000e62000800017f */
[----:B------:R-:W-:-:S05]  /*85d0*/  VIADD R0, R8, 0x1 ;  /* 0x0000000108007836 */ /* 0x000fca0000000000 */
[----:B------:R-:W-:-:S04]  /*85e0*/  ISETP.NE.AND P1, PT, R0, 0xb, PT ;  /* 0x0000000b0000780c */ /* 0x000fc80003f25270 */
[----:B0-----:R-:W-:Y:S02]  /*85f0*/  SEL R2, RZ, 0x1, P1 ;  /* 0x00000001ff027807 */ /* 0x001fe40000800000 */
[----:B------:R-:W-:Y:S02]  /*8600*/  SEL R0, R0, RZ, P1 ;  /* 0x000000ff00007207 */ /* 0x000fe40000800000 */
[----:B------:R-:W-:-:S03]  /*8610*/  LOP3.LUT R9, R9, R2, RZ, 0x3c, !PT ;  /* 0x0000000209097212 */ /* 0x000fc600078e3cff */
[----:B------:R-:W-:Y:S01]  /*8620*/  IMAD R7, R0, 0x8, R5 ;  /* 0x0000000800077824 */ /* 0x000fe200078e0205 */
[----:B------:R-:W-:Y:S01]  /*8630*/  SHF.L.U32 R4, R9, 0x1f, RZ ;  /* 0x0000001f09047819 */ /* 0x000fe200000006ff */
[----:B-1----:R-:W-:Y:S06]  /*8640*/  @!P0 BRA `(.L_x_182) ;  /* 0x0000000400c88947 */ /* 0x002fec0003800000 */
.L_x_200:
[----:B------:R-:W1:Y:S01]  /*8650*/  SYNCS.PHASECHK.TRANS64.TRYWAIT P0, [R7+URZ], R4 ;  /* 0x00000004070075a7 */ /* 0x000e62000800017f */
[----:B------:R-:W-:-:S05]  /*8660*/  VIADD R0, R0, 0x1 ;  /* 0x0000000100007836 */ /* 0x000fca0000000000 */
[----:B------:R-:W-:-:S04]  /*8670*/  ISETP.NE.AND P1, PT, R0, 0xb, PT ;  /* 0x0000000b0000780c */ /* 0x000fc80003f25270 */
[----:B------:R-:W-:Y:S02]  /*8680*/  SEL R2, RZ, 0x1, P1 ;  /* 0x00000001ff027807 */ /* 0x000fe40000800000 */
[----:B------:R-:W-:Y:S02]  /*8690*/  SEL R0, R0, RZ, P1 ;  /* 0x000000ff00007207 */ /* 0x000fe40000800000 */
[----:B------:R-:W-:-:S03]  /*86a0*/  LOP3.LUT R9, R9, R2, RZ, 0x3c, !PT ;  /* 0x0000000209097212 */ /* 0x000fc600078e3cff */
[----:B0-----:R-:W-:Y:S01]  /*86b0*/  IMAD R6, R0, 0x8, R5 ;  /* 0x0000000800067824 */ /* 0x001fe200078e0205 */
[----:B------:R-:W-:Y:S01]  /*86c0*/  SHF.L.U32 R3, R9, 0x1f, RZ ;  /* 0x0000001f09037819 */ /* 0x000fe200000006ff */
[----:B-1----:R-:W-:Y:S06]  /*86d0*/  @!P0 BRA `(.L_x_183) ;  /* 0x0000000400b88947 */ /* 0x002fec0003800000 */
.L_x_201:
        /* <DEDUP_REMOVED lines=9> */
.L_x_202:
        /* <DEDUP_REMOVED lines=9> */
.L_x_203:
        /* <DEDUP_REMOVED lines=9> */
.L_x_204:
        /* <DEDUP_REMOVED lines=9> */
.L_x_205:
        /* <DEDUP_REMOVED lines=9> */
.L_x_206:
        /* <DEDUP_REMOVED lines=9> */
.L_x_207:
[----:B------:R-:W1:Y:S01]  /*8a40*/  SYNCS.PHASECHK.TRANS64.TRYWAIT P0, [R6+URZ], R3 ;  /* 0x00000003060075a7 */ /* 0x000e62000800017f */
[----:B------:R-:W-:-:S05]  /*8a50*/  VIADD R0, R0, 0x1 ;  /* 0x0000000100007836 */ /* 0x000fca0000000000 */
[----:B------:R-:W-:-:S04]  /*8a60*/  ISETP.NE.AND P1, PT, R0, 0xb, PT ;  /* 0x0000000b0000780c */ /* 0x000fc80003f25270 */
[----:B------:R-:W-:Y:S02]  /*8a70*/  SEL R2, RZ, 0x1, P1 ;  /* 0x00000001ff027807 */ /* 0x000fe40000800000 */
[----:B------:R-:W-:Y:S02]  /*8a80*/  SEL R0, R0, RZ, P1 ;  /* 0x000000ff00007207 */ /* 0x000fe40000800000 */
[----:B------:R-:W-:Y:S01]  /*8a90*/  LOP3.LUT R2, R9, R2, RZ, 0x3c, !PT ;  /* 0x0000000209027212 */ /* 0x000fe200078e3cff */
[----:B-1----:R-:W-:Y:S06]  /*8aa0*/  @!P0 BRA `(.L_x_190) ;  /* 0x0000000400508947 */ /* 0x002fec0003800000 */
.L_x_208:
[----:B------:R-:W-:Y:S01]  /*8ab0*/  IMAD R5, R0, 0x8, R5 ;  /* 0x0000000800057824 */ /* 0x000fe200078e0205 */
[----:B------:R-:W-:-:S07]  /*8ac0*/  SHF.L.U32 R0, R2, 0x1f, RZ ;  /* 0x0000001f02007819 */ /* 0x000fce00000006ff */
.L_x_191:
[----:B--2---:R2:W3:Y:S02]  /*8ad0*/  SYNCS.PHASECHK.TRANS64.TRYWAIT P0, [R5+URZ], R0 ;  /* 0x00000000050075a7 */ /* 0x0044e4000800017f */
[----:B---3--:R-:W-:Y:S05]  /*8ae0*/  @!P0 NANOSLEEP.SYNCS 0x989680 ;  /* 0x009896800000895d */ /* 0x008fea0003900000 */
[----:B------:R-:W3:Y:S02]  /*8af0*/  @!P0 SYNCS.PHASECHK.TRANS64 P0, [R5+URZ], R0 ;  /* 0x00000000050085a7 */ /* 0x000ee4000800007f */
[----:B---3--:R-:W-:Y:S05]  /*8b00*/  @!P0 BRA `(.L_x_191) ;  /* 0xfffffffc00f08947 */ /* 0x008fea000383ffff */
.L_x_179:
[----:B------:R-:W-:Y:S05]  /*8b10*/  BSYNC B0 ;  /* 0x0000000000007941 */ /* 0x000fea0003800000 */
.L_x_178:
[----:B------:R-:W-:Y:S05]  /*8b20*/  EXIT ;  /* 0x000000000000794d */ /* 0x000fea0003800000 */
.L_x_22:
[----:B-1----:R1:W2:Y:S02]  /*8b30*/  SYNCS.PHASECHK.TRANS64.TRYWAIT P1, [R3+URZ], R0 ;  /* 0x00000000030075a7 */ /* 0x0022a4000802017f */
[----:B--2---:R-:W-:Y:S05]  /*8b40*/  @!P1 NANOSLEEP.SYNCS 0x989680 ;  /* 0x009896800000995d */ /* 0x004fea0003900000 */
[----:B------:R-:W2:Y:S02]  /*8b50*/  @!P1 SYNCS.PHASECHK.TRANS64 P1, [R3+URZ], R0 ;  /* 0x00000000030095a7 */ /* 0x000ea4000802007f */
[----:B--2---:R-:W-:Y:S05]  /*8b60*/  @!P1 BRA `(.L_x_22) ;  /* 0xfffffffc00f09947 */ /* 0x004fea000383ffff */
[----:B------:R-:W-:Y:S05]  /*8b70*/  BRA `(.L_x_21) ;  /* 0xffffff8c003c7947 */ /* 0x000fea000383ffff */
.L_x_27:
[----:B-1----:R1:W2:Y:S02]  /*8b80*/  SYNCS.PHASECHK.TRANS64.TRYWAIT P1, [R5+URZ], R4 ;  /* 0x00000004050075a7 */ /* 0x0022a4000802017f */
[----:B--2---:R-:W-:Y:S05]  /*8b90*/  @!P1 NANOSLEEP.SYNCS 0x989680 ;  /* 0x009896800000995d */ /* 0x004fea0003900000 */
[----:B------:R-:W2:Y:S02]  /*8ba0*/  @!P1 SYNCS.PHASECHK.TRANS64 P1, [R5+URZ], R4 ;  /* 0x00000004050095a7 */ /* 0x000ea4000802007f */
[----:B--2---:R-:W-:Y:S05]  /*8bb0*/  @!P1 BRA `(.L_x_27) ;  /* 0xfffffffc00f09947 */ /* 0x004fea000383ffff */
[----:B------:R-:W-:Y:S05]  /*8bc0*/  BRA `(.L_x_26) ;  /* 0xffffff9000107947 */ /* 0x000fea000383ffff */
.L_x_166:
[----:B------:R-:W-:Y:S01]  /*8bd0*/  BSSY B1, `(.L_x_192) ;  /* 0x0000006000017945 */ /* 0x000fe20003800000 */
[----:B------:R-:W-:-:S07]  /*8be0*/  IMAD.MOV.U32 R15, RZ, RZ, -0x1 ;  /* 0xffffffffff0f7424 */ /* 0x000fce00078e00ff */
[----:B------:R-:W-:Y:S05]  /*8bf0*/  WARPSYNC.COLLECTIVE R15, `(.L_x_193) ;  /* 0x000000000f0c7348 */ /* 0x000fea0003c00000 */
[----:B------:R-:W-:Y:S02]  /*8c00*/  ELECT P6, UR62, PT ;  /* 0x00000000003e782f */ /* 0x000fe400038c0000 */
[----:B------:R-:W-:Y:S01]  /*8c10*/  MOV R14, UR62 ;  /* 0x0000003e000e7c02 */ /* 0x000fe20008000f00 */
[----:B------:R-:W-:Y:S10]  /*8c20*/  ENDCOLLECTIVE ;  /* 0x000000000000791b */ /* 0x000ff40003800000 */
.L_x_193:
[----:B------:R-:W-:Y:S05]  /*8c30*/  BSYNC B1 ;  /* 0x0000000000017941 */ /* 0x000fea0003800000 */
.L_x_192:
[----:B------:R-:W-:Y:S05]  /*8c40*/  BRA `(.L_x_194) ;  /* 0xffffffec003c7947 */ /* 0x000fea000383ffff */
.L_x_169:
[----:B-1----:R1:W2:Y:S02]  /*8c50*/  SYNCS.PHASECHK.TRANS64.TRYWAIT P0, [R23+URZ+0x58], R14 ;  /* 0x0000580e170075a7 */ /* 0x0022a4000800017f */
[----:B--2---:R-:W-:Y:S05]  /*8c60*/  @!P0 NANOSLEEP.SYNCS 0x989680 ;  /* 0x009896800000895d */ /* 0x004fea0003900000 */
[----:B------:R-:W2:Y:S02]  /*8c70*/  @!P0 SYNCS.PHASECHK.TRANS64 P0, [R23+URZ+0x58], R14 ;  /* 0x0000580e170085a7 */ /* 0x000ea4000800007f */
[----:B--2---:R-:W-:Y:S05]  /*8c80*/  @!P0 BRA `(.L_x_169) ;  /* 0xfffffffc00f08947 */ /* 0x004fea000383ffff */
[----:B------:R-:W-:Y:S05]  /*8c90*/  BRA `(.L_x_195) ;  /* 0xffffffec007c7947 */ /* 0x000fea000383ffff */
.L_x_177:
[----:B------:R-:W-:Y:S01]  /*8ca0*/  BSSY B0, `(.L_x_196) ;  /* 0x0000006000007945 */ /* 0x000fe20003800000 */
[----:B------:R-:W-:-:S07]  /*8cb0*/  IMAD.MOV.U32 R15, RZ, RZ, -0x1 ;  /* 0xffffffffff0f7424 */ /* 0x000fce00078e00ff */
[----:B------:R-:W-:Y:S05]  /*8cc0*/  WARPSYNC.COLLECTIVE R15, `(.L_x_197) ;  /* 0x000000000f0c7348 */ /* 0x000fea0003c00000 */
[----:B------:R-:W-:Y:S02]  /*8cd0*/  ELECT P6, UR62, PT ;  /* 0x00000000003e782f */ /* 0x000fe400038c0000 */
[----:B------:R-:W-:Y:S01]  /*8ce0*/  MOV R14, UR62 ;  /* 0x0000003e000e7c02 */ /* 0x000fe20008000f00 */
[----:B------:R-:W-:Y:S10]  /*8cf0*/  ENDCOLLECTIVE ;  /* 0x000000000000791b */ /* 0x000ff40003800000 */
.L_x_197:
[----:B------:R-:W-:Y:S05]  /*8d00*/  BSYNC B0 ;  /* 0x0000000000007941 */ /* 0x000fea0003800000 */
.L_x_196:
[----:B------:R-:W-:Y:S05]  /*8d10*/  BRA `(.L_x_198) ;  /* 0xfffffff400d47947 */ /* 0x000fea000383ffff */
.L_x_181:
[----:B0-----:R0:W1:Y:S02]  /*8d20*/  SYNCS.PHASECHK.TRANS64.TRYWAIT P0, [R7+URZ], R2 ;  /* 0x00000002070075a7 */ /* 0x001064000800017f */
[----:B-1----:R-:W-:Y:S05]  /*8d30*/  @!P0 NANOSLEEP.SYNCS 0x989680 ;  /* 0x009896800000895d */ /* 0x002fea0003900000 */
[----:B------:R-:W1:Y:S02]  /*8d40*/  @!P0 SYNCS.PHASECHK.TRANS64 P0, [R7+URZ], R2 ;  /* 0x00000002070085a7 */ /* 0x000e64000800007f */
[----:B-1----:R-:W-:Y:S05]  /*8d50*/  @!P0 BRA `(.L_x_181) ;  /* 0xfffffffc00f08947 */ /* 0x002fea000383ffff */
[----:B------:R-:W-:Y:S05]  /*8d60*/  BRA `(.L_x_199) ;  /* 0xfffffff800147947 */ /* 0x000fea000383ffff */
.L_x_182:
[----:B0-----:R0:W1:Y:S02]  /*8d70*/  SYNCS.PHASECHK.TRANS64.TRYWAIT P0, [R6+URZ], R3 ;  /* 0x00000003060075a7 */ /* 0x001064000800017f */
[----:B-1----:R-:W-:Y:S05]  /*8d80*/  @!P0 NANOSLEEP.SYNCS 0x989680 ;  /* 0x009896800000895d */ /* 0x002fea0003900000 */
[----:B------:R-:W1:Y:S02]  /*8d90*/  @!P0 SYNCS.PHASECHK.TRANS64 P0, [R6+URZ], R3 ;  /* 0x00000003060085a7 */ /* 0x000e64000800007f */
[----:B-1----:R-:W-:Y:S05]  /*8da0*/  @!P0 BRA `(.L_x_182) ;  /* 0xfffffffc00f08947 */ /* 0x002fea000383ffff */
[----:B------:R-:W-:Y:S05]  /*8db0*/  BRA `(.L_x_200) ;  /* 0xfffffff800247947 */ /* 0x000fea000383ffff */
.L_x_183:
[----:B0-----:R0:W1:Y:S02]  /*8dc0*/  SYNCS.PHASECHK.TRANS64.TRYWAIT P0, [R7+URZ], R4 ;  /* 0x00000004070075a7 */ /* 0x001064000800017f */
[----:B-1----:R-:W-:Y:S05]  /*8dd0*/  @!P0 NANOSLEEP.SYNCS 0x989680 ;  /* 0x009896800000895d */ /* 0x002fea0003900000 */
[----:B------:R-:W1:Y:S02]  /*8de0*/  @!P0 SYNCS.PHASECHK.TRANS64 P0, [R7+URZ], R4 ;  /* 0x00000004070085a7 */ /* 0x000e64000800007f */
[----:B-1----:R-:W-:Y:S05]  /*8df0*/  @!P0 BRA `(.L_x_183) ;  /* 0xfffffffc00f08947 */ /* 0x002fea000383ffff */
[----:B------:R-:W-:Y:S05]  /*8e00*/  BRA `(.L_x_201) ;  /* 0xfffffff800347947 */ /* 0x000fea000383ffff */
.L_x_184:
[----:B0-----:R0:W1:Y:S02]  /*8e10*/  SYNCS.PHASECHK.TRANS64.TRYWAIT P0, [R6+URZ], R3 ;  /* 0x00000003060075a7 */ /* 0x001064000800017f */
[----:B-1----:R-:W-:Y:S05]  /*8e20*/  @!P0 NANOSLEEP.SYNCS 0x989680 ;  /* 0x009896800000895d */ /* 0x002fea0003900000 */
[----:B------:R-:W1:Y:S02]  /*8e30*/  @!P0 SYNCS.PHASECHK.TRANS64 P0, [R6+URZ], R3 ;  /* 0x00000003060085a7 */ /* 0x000e64000800007f */
[----:B-1----:R-:W-:Y:S05]  /*8e40*/  @!P0 BRA `(.L_x_184) ;  /* 0xfffffffc00f08947 */ /* 0x002fea000383ffff */
[----:B------:R-:W-:Y:S05]  /*8e50*/  BRA `(.L_x_202) ;  /* 0xfffffff800447947 */ /* 0x000fea000383ffff */
.L_x_185:
[----:B0-----:R0:W1:Y:S02]  /*8e60*/  SYNCS.PHASECHK.TRANS64.TRYWAIT P0, [R7+URZ], R4 ;  /* 0x00000004070075a7 */ /* 0x001064000800017f */
[----:B-1----:R-:W-:Y:S05]  /*8e70*/  @!P0 NANOSLEEP.SYNCS 0x989680 ;  /* 0x009896800000895d */ /* 0x002fea0003900000 */
[----:B------:R-:W1:Y:S02]  /*8e80*/  @!P0 SYNCS.PHASECHK.TRANS64 P0, [R7+URZ], R4 ;  /* 0x00000004070085a7 */ /* 0x000e64000800007f */
[----:B-1----:R-:W-:Y:S05]  /*8e90*/  @!P0 BRA `(.L_x_185) ;  /* 0xfffffffc00f08947 */ /* 0x002fea000383ffff */
[----:B------:R-:W-:Y:S05]  /*8ea0*/  BRA `(.L_x_203) ;  /* 0xfffffff800547947 */ /* 0x000fea000383ffff */
.L_x_186:
[----:B0-----:R0:W1:Y:S02]  /*8eb0*/  SYNCS.PHASECHK.TRANS64.TRYWAIT P0, [R6+URZ], R3 ;  /* 0x00000003060075a7 */ /* 0x001064000800017f */
[----:B-1----:R-:W-:Y:S05]  /*8ec0*/  @!P0 NANOSLEEP.SYNCS 0x989680 ;  /* 0x009896800000895d */ /* 0x002fea0003900000 */
[----:B------:R-:W1:Y:S02]  /*8ed0*/  @!P0 SYNCS.PHASECHK.TRANS64 P0, [R6+URZ], R3 ;  /* 0x00000003060085a7 */ /* 0x000e64000800007f */
[----:B-1----:R-:W-:Y:S05]  /*8ee0*/  @!P0 BRA `(.L_x_186) ;  /* 0xfffffffc00f08947 */ /* 0x002fea000383ffff */
[----:B------:R-:W-:Y:S05]  /*8ef0*/  BRA `(.L_x_204) ;  /* 0xfffffff800647947 */ /* 0x000fea000383ffff */
.L_x_187:
[----:B0-----:R0:W1:Y:S02]  /*8f00*/  SYNCS.PHASECHK.TRANS64.TRYWAIT P0, [R7+URZ], R4 ;  /* 0x00000004070075a7 */ /* 0x001064000800017f */
[----:B-1----:R-:W-:Y:S05]  /*8f10*/  @!P0 NANOSLEEP.SYNCS 0x989680 ;  /* 0x009896800000895d */ /* 0x002fea0003900000 */
[----:B------:R-:W1:Y:S02]  /*8f20*/  @!P0 SYNCS.PHASECHK.TRANS64 P0, [R7+URZ], R4 ;  /* 0x00000004070085a7 */ /* 0x000e64000800007f */
[----:B-1----:R-:W-:Y:S05]  /*8f30*/  @!P0 BRA `(.L_x_187) ;  /* 0xfffffffc00f08947 */ /* 0x002fea000383ffff */
[----:B------:R-:W-:Y:S05]  /*8f40*/  BRA `(.L_x_205) ;  /* 0xfffffff800747947 */ /* 0x000fea000383ffff */
.L_x_188:
[----:B0-----:R0:W1:Y:S02]  /*8f50*/  SYNCS.PHASECHK.TRANS64.TRYWAIT P0, [R6+URZ], R3 ;  /* 0x00000003060075a7 */ /* 0x001064000800017f */
[----:B-1----:R-:W-:Y:S05]  /*8f60*/  @!P0 NANOSLEEP.SYNCS 0x989680 ;  /* 0x009896800000895d */ /* 0x002fea0003900000 */
[----:B------:R-:W1:Y:S02]  /*8f70*/  @!P0 SYNCS.PHASECHK.TRANS64 P0, [R6+URZ], R3 ;  /* 0x00000003060085a7 */ /* 0x000e64000800007f */
[----:B-1----:R-:W-:Y:S05]  /*8f80*/  @!P0 BRA `(.L_x_188) ;  /* 0xfffffffc00f08947 */ /* 0x002fea000383ffff */
[----:B------:R-:W-:Y:S05]  /*8f90*/  BRA `(.L_x_206) ;  /* 0xfffffff800847947 */ /* 0x000fea000383ffff */
.L_x_189:
[----:B0-----:R0:W1:Y:S02]  /*8fa0*/  SYNCS.PHASECHK.TRANS64.TRYWAIT P0, [R7+URZ], R4 ;  /* 0x00000004070075a7 */ /* 0x001064000800017f */
[----:B-1----:R-:W-:Y:S05]  /*8fb0*/  @!P0 NANOSLEEP.SYNCS 0x989680 ;  /* 0x009896800000895d */ /* 0x002fea0003900000 */
[----:B------:R-:W1:Y:S02]  /*8fc0*/  @!P0 SYNCS.PHASECHK.TRANS64 P0, [R7+URZ], R4 ;  /* 0x00000004070085a7 */ /* 0x000e64000800007f */
[----:B-1----:R-:W-:Y:S05]  /*8fd0*/  @!P0 BRA `(.L_x_189) ;  /* 0xfffffffc00f08947 */ /* 0x002fea000383ffff */
[----:B------:R-:W-:Y:S05]  /*8fe0*/  BRA `(.L_x_207) ;  /* 0xfffffff800947947 */ /* 0x000fea000383ffff */
.L_x_190:
[----:B-1----:R1:W2:Y:S02]  /*8ff0*/  SYNCS.PHASECHK.TRANS64.TRYWAIT P0, [R6+URZ], R3 ;  /* 0x00000003060075a7 */ /* 0x0022a4000800017f */
[----:B--2---:R-:W-:Y:S05]  /*9000*/  @!P0 NANOSLEEP.SYNCS 0x989680 ;  /* 0x009896800000895d */ /* 0x004fea0003900000 */
[----:B------:R-:W2:Y:S02]  /*9010*/  @!P0 SYNCS.PHASECHK.TRANS64 P0, [R6+URZ], R3 ;  /* 0x00000003060085a7 */ /* 0x000ea4000800007f */
[----:B--2---:R-:W-:Y:S05]  /*9020*/  @!P0 BRA `(.L_x_190) ;  /* 0xfffffffc00f08947 */ /* 0x004fea000383ffff */
[----:B------:R-:W-:Y:S05]  /*9030*/  BRA `(.L_x_208) ;  /* 0xfffffff8009c7947 */ /* 0x000fea000383ffff */
.L_x_209:
[----:B------:R-:W-:-:S00]  /*9040*/  BRA `(.L_x_209) ;  /* 0xfffffffc00fc7947 */ /* 0x000fc0000383ffff */
[----:B------:R-:W-:-:S00]  /*9050*/  NOP ;  /* 0x0000000000007918 */ /* 0x000fc00000000000 */
        /* <DEDUP_REMOVED lines=10> */
.L_x_210:


//--------------------- .nv.global.init           --------------------------
	.section	.nv.global.init,"aw",@progbits
.nv.global.init:
	.type		$str$22,@object
	.size		$str$22,($str$23 - $str$22)
$str$22:
        /*0000*/ 	.byte	0x6b, 0x5f, 0x74, 0x69, 0x6c, 0x65, 0x5f, 0x63, 0x6f, 0x75, 0x6e, 0x74, 0x20, 0x3e, 0x3d, 0x20
        /*0010*/ 	.byte	0x31, 0x00
	.type		$str$23,@object
	.size		$str$23,(__unnamed_1 - $str$23)
$str$23:
        /*0012*/ 	.byte	0x2f, 0x74, 0x6d, 0x70, 0x2f, 0x63, 0x75, 0x74, 0x6c, 0x61, 0x73, 0x73, 0x5f, 0x73, 0x77, 0x65
        /*0022*/ 	.byte	0x65, 0x70, 0x5f, 0x73, 0x72, 0x63, 0x2f, 0x69, 0x6e, 0x63, 0x6c, 0x75, 0x64, 0x65, 0x2f, 0x63
        /*0032*/ 	.byte	0x75, 0x74, 0x6c, 0x61, 0x73, 0x73, 0x2f, 0x67, 0x65, 0x6d, 0x6d, 0x2f, 0x63, 0x6f, 0x6c, 0x6c
        /*0042*/ 	.byte	0x65, 0x63, 0x74, 0x69, 0x76, 0x65, 0x2f, 0x73, 0x6d, 0x39, 0x30, 0x5f, 0x6d, 0x6d, 0x61, 0x5f
        /*0052*/ 	.byte	0x74, 0x6d, 0x61, 0x5f, 0x67, 0x6d, 0x6d, 0x61, 0x5f, 0x73, 0x73, 0x5f, 0x77, 0x61, 0x72, 0x70
        /*0062*/ 	.byte	0x73, 0x70, 0x65, 0x63, 0x69, 0x61, 0x6c, 0x69, 0x7a, 0x65, 0x64, 0x2e, 0x68, 0x70, 0x70, 0x00
	.type		__unnamed_1,@object
	.size		__unnamed_1,(.L_0 - __unnamed_1)
__unnamed_1:
        /*0072*/ 	.byte	0x76, 0x6f, 0x69, 0x64, 0x20, 0x63, 0x75, 0x74, 0x6c, 0x61, 0x73, 0x73, 0x3a, 0x3a, 0x67, 0x65
        /* <DEDUP_REMOVED lines=180> */
        /*0bc2*/ 	.byte	0x74, 0x65, 0x3a, 0x3a, 0x69, 0x64, 0x65, 0x6e, 0x74, 0x69, 0x74, 0x79, 0x5d, 0x00
.L_0:


//--------------------- .nv.shared._ZN7cutlass13device_kernelINS_4gemm6kernel13GemmUniversalIN4cute5tupleIJiiiiEEENS1_10collective13CollectiveMmaINS1_34MainloopSm90TmaGmmaWarpSpecializedILi11ENS5_IJNS4_1CILi1EEENSA_ILi2EEESB_EEENS1_35KernelTmaWarpSpecializedCooperativeEEENS5_IJNSA_ILi256EEENSA_ILi64EEENSA_ILi32EEEEEENS_10bfloat16_tENS5_IJlSB_lEEESK_SL_NS4_8TiledMMAINS4_8MMA_AtomIJNS4_4SM904GMMA27MMA_64x64x16_F32BF16BF16_SSILNSP_5MajorE0ELSR_0ELNSP_7ScaleInE1ELSS_1EEEEEENS4_6LayoutINS5_IJSC_SB_SB_EEENS5_IJSB_NSA_ILi0EEESX_EEEEENS5_IJNS4_10UnderscoreES10_S10_EEEEENS4_23SM90_TMA_LOAD_MULTICASTENS4_14ComposedLayoutINS4_7SwizzleILi2ELi4ELi3EEENS4_18smem_ptr_flag_bitsILi16EEENSV_INS5_IJNSA_ILi8EEESI_EEENS5_IJSI_SB_EEEEEEEvNS4_8identityENS4_13SM90_TMA_LOADES1D_vS1E_EENS_8epilogue10collective6detail29Sm90TmaWarpSpecializedAdapterINS1I_15DefaultEpilogueISK_SL_SL_NS1H_6thread17LinearCombinationISK_Li1EffLNS1M_9ScaleType4KindE0ELNS_15FloatRoundStyleE2ESK_EENS1_15EpilogueDefaultEEEEEvvEEEEvNT_6ParamsE --------------------------
	.section	.nv.shared._ZN7cutlass13device_kernelINS_4gemm6kernel13GemmUniversalIN4cute5tupleIJiiiiEEENS1_10collective13CollectiveMmaINS1_34MainloopSm90TmaGmmaWarpSpecializedILi11ENS5_IJNS4_1CILi1EEENSA_ILi2EEESB_EEENS1_35KernelTmaWarpSpecializedCooperativeEEENS5_IJNSA_ILi256EEENSA_ILi64EEENSA_ILi32EEEEEENS_10bfloat16_tENS5_IJlSB_lEEESK_SL_NS4_8TiledMMAINS4_8MMA_AtomIJNS4_4SM904GMMA27MMA_64x64x16_F32BF16BF16_SSILNSP_5MajorE0ELSR_0ELNSP_7ScaleInE1ELSS_1EEEEEENS4_6LayoutINS5_IJSC_SB_SB_EEENS5_IJSB_NSA_ILi0EEESX_EEEEENS5_IJNS4_10UnderscoreES10_S10_EEEEENS4_23SM90_TMA_LOAD_MULTICASTENS4_14ComposedLayoutINS4_7SwizzleILi2ELi4ELi3EEENS4_18smem_ptr_flag_bitsILi16EEENSV_INS5_IJNSA_ILi8EEESI_EEENS5_IJSI_SB_EEEEEEEvNS4_8identityENS4_13SM90_TMA_LOADES1D_vS1E_EENS_8epilogue10collective6detail29Sm90TmaWarpSpecializedAdapterINS1I_15DefaultEpilogueISK_SL_SL_NS1H_6thread17LinearCombinationISK_Li1EffLNS1M_9ScaleType4KindE0ELNS_15FloatRoundStyleE2ESK_EENS1_15EpilogueDefaultEEEEEvvEEEEvNT_6ParamsE,"aw",@nobits
	.sectionflags	@""
	.align	16
	.zero		1024


//--------------------- .nv.shared.reserved.0     --------------------------
	.section	.nv.shared.reserved.0,"aw",@nobits
	.weak		__nv_reservedSMEM_offset_0_alias
	.size		__nv_reservedSMEM_offset_0_alias, 0, 0
	.other		__nv_reservedSMEM_offset_0_alias,@"STO_CUDA_RESERVED_SHARED STV_DEFAULT"
__nv_reservedSMEM_offset_0_alias:
	.zero		0


//--------------------- .nv.global                --------------------------
	.section	.nv.global,"aw",@nobits
.nv.global:
	.type		_ZN39_INTERNAL_aca5f076_4_k_cu_078bcc14_25244cute1_E,@object
	.size		_ZN39_INTERNAL_aca5f076_4_k_cu_078bcc14_25244cute1_E,(_ZN39_INTERNAL_aca5f076_4_k_cu_078bcc14_25244cuda3std3__45__cpo6cbeginE - _ZN39_INTERNAL_aca5f076_4_k_cu_078bcc14_25244cute1_E)
_ZN39_INTERNAL_aca5f076_4_k_cu_078bcc14_25244cute1_E:
	.zero		1
	.type		_ZN39_INTERNAL_aca5f076_4_k_cu_078bcc14_25244cuda3std3__45__cpo6cbeginE,@object
	.size		_ZN39_INTERNAL_aca5f076_4_k_cu_078bcc14_25244cuda3std3__45__cpo6cbeginE,(_ZN39_INTERNAL_aca5f076_4_k_cu_078bcc14_25244cuda3std3__48in_placeE - _ZN39_INTERNAL_aca5f076_4_k_cu_078bcc14_25244cuda3std3__45__cpo6cbeginE)
_ZN39_INTERNAL_aca5f076_4_k_cu_078bcc14_25244cuda3std3__45__cpo6cbeginE:
	.zero		1
	.type		_ZN39_INTERNAL_aca5f076_4_k_cu_078bcc14_25244cuda3std3__48in_placeE,@object
	.size		_ZN39_INTERNAL_aca5f076_4_k_cu_078bcc14_25244cuda3std3__48in_placeE,(_ZN39_INTERNAL_aca5f076_4_k_cu_078bcc14_25244cuda3std6ranges3__45__cpo9iter_moveE - _ZN39_INTERNAL_aca5f076_4_k_cu_078bcc14_25244cuda3std3__48in_placeE)
_ZN39_INTERNAL_aca5f076_4_k_cu_078bcc14_25244cuda3std3__48in_placeE:
	.zero		1
	.type		_ZN39_INTERNAL_aca5f076_4_k_cu_078bcc14_25244cuda3std6ranges3__45__cpo9iter_moveE,@object
	.size		_ZN39_INTERNAL_aca5f076_4_k_cu_078bcc14_25244cuda3std6ranges3__45__cpo9iter_moveE,(_ZN39_INTERNAL_aca5f076_4_k_cu_078bcc14_25244cuda3std3__45__cpo5beginE - _ZN39_INTERNAL_aca5f076_4_k_cu_078bcc14_25244cuda3std6ranges3__45__cpo9iter_moveE)
_ZN39_INTERNAL_aca5f076_4_k_cu_078bcc14_25244cuda3std6ranges3__45__cpo9iter_moveE:
	.zero		1
	.type		_ZN39_INTERNAL_aca5f076_4_k_cu_078bcc14_25244cuda3std3__45__cpo5beginE,@object
	.size		_ZN39_INTERNAL_aca5f076_4_k_cu_078bcc14_25244cuda3std3__45__cpo5beginE,(_ZN39_INTERNAL_aca5f076_4_k_cu_078bcc14_25244cuda3std3__441_GLOBAL__N__aca5f076_4_k_cu_078bcc14_25246ignoreE - _ZN39_INTERNAL_aca5f076_4_k_cu_078bcc14_25244cuda3std3__45__cpo5beginE)
_ZN39_INTERNAL_aca5f076_4_k_cu_078bcc14_25244cuda3std3__45__cpo5beginE:
	.zero		1
	.type		_ZN39_INTERNAL_aca5f076_4_k_cu_078bcc14_25244cuda3std3__441_GLOBAL__N__aca5f076_4_k_cu_078bcc14_25246ignoreE,@object
	.size		_ZN39_INTERNAL_aca5f076_4_k_cu_078bcc14_25244cuda3std3__441_GLOBAL__N__aca5f076_4_k_cu_078bcc14_25246ignoreE,(_ZN39_INTERNAL_aca5f076_4_k_cu_078bcc14_25244cute7productE - _ZN39_INTERNAL_aca5f076_4_k_cu_078bcc14_25244cuda3std3__441_GLOBAL__N__aca5f076_4_k_cu_078bcc14_25246ignoreE)
_ZN39_INTERNAL_aca5f076_4_k_cu_078bcc14_25244cuda3std3__441_GLOBAL__N__aca5f076_4_k_cu_078bcc14_25246ignoreE:
	.zero		1
	.type		_ZN39_INTERNAL_aca5f076_4_k_cu_078bcc14_25244cute7productE,@object
	.size		_ZN39_INTERNAL_aca5f076_4_k_cu_078bcc14_25244cute7productE,(_ZN39_INTERNAL_aca5f076_4_k_cu_078bcc14_25244cuda3std3__45__cpo3endE - _ZN39_INTERNAL_aca5f076_4_k_cu_078bcc14_25244cute7productE)
_ZN39_INTERNAL_aca5f076_4_k_cu_078bcc14_25244cute7productE:
	.zero		1
	.type		_ZN39_INTERNAL_aca5f076_4_k_cu_078bcc14_25244cuda3std3__45__cpo3endE,@object
	.size		_ZN39_INTERNAL_aca5f076_4_k_cu_078bcc14_25244cuda3std3__45__cpo3endE,(_ZN39_INTERNAL_aca5f076_4_k_cu_078bcc14_25244cuda3std3__419piecewise_constructE - _ZN39_INTERNAL_aca5f076_4_k_cu_078bcc14_25244cuda3std3__45__cpo3endE)
_ZN39_INTERNAL_aca5f076_4_k_cu_078bcc14_25244cuda3std3__45__cpo3endE:
	.zero		1
	.type		_ZN39_INTERNAL_aca5f076_4_k_cu_078bcc14_25244cuda3std3__419piecewise_constructE,@object
	.size		_ZN39_INTERNAL_aca5f076_4_k_cu_078bcc14_25244cuda3std3__419piecewise_constructE,(_ZN39_INTERNAL_aca5f076_4_k_cu_078bcc14_25244cuda3std3__45__cpo4cendE - _ZN39_INTERNAL_aca5f076_4_k_cu_078bcc14_25244cuda3std3__419piecewise_constructE)
_ZN39_INTERNAL_aca5f076_4_k_cu_078bcc14_25244cuda3std3__419piecewise_constructE:
	.zero		1
	.type		_ZN39_INTERNAL_aca5f076_4_k_cu_078bcc14_25244cuda3std3__45__cpo4cendE,@object
	.size		_ZN39_INTERNAL_aca5f076_4_k_cu_078bcc14_25244cuda3std3__45__cpo4cendE,(_ZN39_INTERNAL_aca5f076_4_k_cu_078bcc14_25244cuda3std6ranges3__45__cpo4swapE - _ZN39_INTERNAL_aca5f076_4_k_cu_078bcc14_25244cuda3std3__45__cpo4cendE)
_ZN39_INTERNAL_aca5f076_4_k_cu_078bcc14_25244cuda3std3__45__cpo4cendE:
	.zero		1
	.type		_ZN39_INTERNAL_aca5f076_4_k_cu_078bcc14_25244cuda3std6ranges3__45__cpo4swapE,@object
	.size		_ZN39_INTERNAL_aca5f076_4_k_cu_078bcc14_25244cuda3std6ranges3__45__cpo4swapE,(.L_8 - _ZN39_INTERNAL_aca5f076_4_k_cu_078bcc14_25244cuda3std6ranges3__45__cpo4swapE)
_ZN39_INTERNAL_aca5f076_4_k_cu_078bcc14_25244cuda3std6ranges3__45__cpo4swapE:
	.zero		1
.L_8:


//--------------------- .nv.constant0._ZN7cutlass13device_kernelINS_4gemm6kernel13GemmUniversalIN4cute5tupleIJiiiiEEENS1_10collective13CollectiveMmaINS1_34MainloopSm90TmaGmmaWarpSpecializedILi11ENS5_IJNS4_1CILi1EEENSA_ILi2EEESB_EEENS1_35KernelTmaWarpSpecializedCooperativeEEENS5_IJNSA_ILi256EEENSA_ILi64EEENSA_ILi32EEEEEENS_10bfloat16_tENS5_IJlSB_lEEESK_SL_NS4_8TiledMMAINS4_8MMA_AtomIJNS4_4SM904GMMA27MMA_64x64x16_F32BF16BF16_SSILNSP_5MajorE0ELSR_0ELNSP_7ScaleInE1ELSS_1EEEEEENS4_6LayoutINS5_IJSC_SB_SB_EEENS5_IJSB_NSA_ILi0EEESX_EEEEENS5_IJNS4_10UnderscoreES10_S10_EEEEENS4_23SM90_TMA_LOAD_MULTICASTENS4_14ComposedLayoutINS4_7SwizzleILi2ELi4ELi3EEENS4_18smem_ptr_flag_bitsILi16EEENSV_INS5_IJNSA_ILi8EEESI_EEENS5_IJSI_SB_EEEEEEEvNS4_8identityENS4_13SM90_TMA_LOADES1D_vS1E_EENS_8epilogue10collective6detail29Sm90TmaWarpSpecializedAdapterINS1I_15DefaultEpilogueISK_SL_SL_NS1H_6thread17LinearCombinationISK_Li1EffLNS1M_9ScaleType4KindE0ELNS_15FloatRoundStyleE2ESK_EENS1_15EpilogueDefaultEEEEEvvEEEEvNT_6ParamsE --------------------------
	.section	.nv.constant0._ZN7cutlass13device_kernelINS_4gemm6kernel13GemmUniversalIN4cute5tupleIJiiiiEEENS1_10collective13CollectiveMmaINS1_34MainloopSm90TmaGmmaWarpSpecializedILi11ENS5_IJNS4_1CILi1EEENSA_ILi2EEESB_EEENS1_35KernelTmaWarpSpecializedCooperativeEEENS5_IJNSA_ILi256EEENSA_ILi64EEENSA_ILi32EEEEEENS_10bfloat16_tENS5_IJlSB_lEEESK_SL_NS4_8TiledMMAINS4_8MMA_AtomIJNS4_4SM904GMMA27MMA_64x64x16_F32BF16BF16_SSILNSP_5MajorE0ELSR_0ELNSP_7ScaleInE1ELSS_1EEEEEENS4_6LayoutINS5_IJSC_SB_SB_EEENS5_IJSB_NSA_ILi0EEESX_EEEEENS5_IJNS4_10UnderscoreES10_S10_EEEEENS4_23SM90_TMA_LOAD_MULTICASTENS4_14ComposedLayoutINS4_7SwizzleILi2ELi4ELi3EEENS4_18smem_ptr_flag_bitsILi16EEENSV_INS5_IJNSA_ILi8EEESI_EEENS5_IJSI_SB_EEEEEEEvNS4_8identityENS4_13SM90_TMA_LOADES1D_vS1E_EENS_8epilogue10collective6detail29Sm90TmaWarpSpecializedAdapterINS1I_15DefaultEpilogueISK_SL_SL_NS1H_6thread17LinearCombinationISK_Li1EffLNS1M_9ScaleType4KindE0ELNS_15FloatRoundStyleE2ESK_EENS1_15EpilogueDefaultEEEEEvvEEEEvNT_6ParamsE,"a",@progbits
	.sectionflags	@""
	.align	4
.nv.constant0._ZN7cutlass13device_kernelINS_4gemm6kernel13GemmUniversalIN4cute5tupleIJiiiiEEENS1_10collective13CollectiveMmaINS1_34MainloopSm90TmaGmmaWarpSpecializedILi11ENS5_IJNS4_1CILi1EEENSA_ILi2EEESB_EEENS1_35KernelTmaWarpSpecializedCooperativeEEENS5_IJNSA_ILi256EEENSA_ILi64EEENSA_ILi32EEEEEENS_10bfloat16_tENS5_IJlSB_lEEESK_SL_NS4_8TiledMMAINS4_8MMA_AtomIJNS4_4SM904GMMA27MMA_64x64x16_F32BF16BF16_SSILNSP_5MajorE0ELSR_0ELNSP_7ScaleInE1ELSS_1EEEEEENS4_6LayoutINS5_IJSC_SB_SB_EEENS5_IJSB_NSA_ILi0EEESX_EEEEENS5_IJNS4_10UnderscoreES10_S10_EEEEENS4_23SM90_TMA_LOAD_MULTICASTENS4_14ComposedLayoutINS4_7SwizzleILi2ELi4ELi3EEENS4_18smem_ptr_flag_bitsILi16EEENSV_INS5_IJNSA_ILi8EEESI_EEENS5_IJSI_SB_EEEEEEEvNS4_8identityENS4_13SM90_TMA_LOADES1D_vS1E_EENS_8epilogue10collective6detail29Sm90TmaWarpSpecializedAdapterINS1I_15DefaultEpilogueISK_SL_SL_NS1H_6thread17LinearCombinationISK_Li1EffLNS1M_9ScaleType4KindE0ELNS_15FloatRoundStyleE2ESK_EENS1_15EpilogueDefaultEEEEEvvEEEEvNT_6ParamsE:
	.zero		1664


//--------------------- SYMBOLS --------------------------

	.type		.nv.reservedSmem.offset0,@object
	.size		.nv.reservedSmem.offset0,0x4
	.type		__assertfail,@function
